//
// Generated by NVIDIA NVVM Compiler
//
// Compiler Build ID: CL-36424714
// Cuda compilation tools, release 13.0, V13.0.88
// Based on NVVM 20.0.0
//

.version 9.0
.target sm_100
.address_size 64

	// .globl	_Z16antSearch_KernelP4CAntPdS1_Pf

.visible .entry _Z16antSearch_KernelP4CAntPdS1_Pf(
	.param .u64 .ptr .align 1 _Z16antSearch_KernelP4CAntPdS1_Pf_param_0,
	.param .u64 .ptr .align 1 _Z16antSearch_KernelP4CAntPdS1_Pf_param_1,
	.param .u64 .ptr .align 1 _Z16antSearch_KernelP4CAntPdS1_Pf_param_2,
	.param .u64 .ptr .align 1 _Z16antSearch_KernelP4CAntPdS1_Pf_param_3
)
{
	.local .align 16 .b8 	__local_depot0[1200];
	.reg .b64 	%SP;
	.reg .b64 	%SPL;
	.reg .pred 	%p<313>;
	.reg .b32 	%r<358>;
	.reg .b32 	%f<4>;
	.reg .b64 	%rd<69>;
	.reg .b64 	%fd<637>;

	mov.u64 	%SPL, __local_depot0;
	ld.param.u64 	%rd20, [_Z16antSearch_KernelP4CAntPdS1_Pf_param_0];
	ld.param.u64 	%rd21, [_Z16antSearch_KernelP4CAntPdS1_Pf_param_1];
	ld.param.u64 	%rd22, [_Z16antSearch_KernelP4CAntPdS1_Pf_param_2];
	ld.param.u64 	%rd23, [_Z16antSearch_KernelP4CAntPdS1_Pf_param_3];
	cvta.to.global.u64 	%rd1, %rd22;
	cvta.to.global.u64 	%rd2, %rd21;
	cvta.to.global.u64 	%rd3, %rd23;
	add.u64 	%rd4, %SPL, 0;
	mov.u32 	%r14, %tid.x;
	mov.u32 	%r15, %ctaid.x;
	mov.u32 	%r16, %ntid.x;
	mad.lo.s32 	%r1, %r15, %r16, %r14;
	setp.gt.s32 	%p1, %r1, 255;
	@%p1 bra 	$L__BB0_321;
	cvta.to.global.u64 	%rd5, %rd20;
	mul.wide.s32 	%rd25, %r1, 1216;
	add.s64 	%rd6, %rd5, %rd25;
	mov.b32 	%r353, 0;
$L__BB0_2:
	mul.wide.u32 	%rd26, %r353, 4;
	add.s64 	%rd27, %rd6, %rd26;
	mov.b32 	%r18, 1;
	st.global.u32 	[%rd27+608], %r18;
	mov.b32 	%r19, 0;
	st.global.u32 	[%rd27], %r19;
	st.global.u32 	[%rd27+612], %r18;
	st.global.u32 	[%rd27+4], %r19;
	add.s32 	%r353, %r353, 2;
	setp.ne.s32 	%p2, %r353, 150;
	@%p2 bra 	$L__BB0_2;
	mov.b64 	%rd28, 0;
	st.global.u64 	[%rd6+600], %rd28;
	mul.wide.s32 	%rd29, %r1, 4;
	add.s64 	%rd30, %rd3, %rd29;
	ld.global.f32 	%f1, [%rd30];
	mul.f32 	%f2, %f1, 0f43160000;
	cvt.rzi.s32.f32 	%r21, %f2;
	st.global.u32 	[%rd6+1208], %r21;
	st.global.u32 	[%rd6], %r21;
	mul.wide.s32 	%rd31, %r21, 4;
	add.s64 	%rd32, %rd6, %rd31;
	mov.b32 	%r22, 0;
	st.global.u32 	[%rd32+608], %r22;
	mov.b32 	%r354, 1;
	st.global.u32 	[%rd6+1212], %r354;
	mad.lo.s32 	%r4, %r1, 150, -1;
	add.s64 	%rd35, %rd25, %rd5;
	add.s64 	%rd8, %rd35, 612;
$L__BB0_4:
	mov.f64 	%fd484, 0d0000000000000000;
	mov.b64 	%rd67, 0;
	mov.b64 	%rd65, 8;
	mov.u64 	%rd66, %rd8;
$L__BB0_5:
	ld.global.u32 	%r23, [%rd66+-4];
	setp.ne.s32 	%p3, %r23, 1;
	add.s64 	%rd12, %rd4, %rd65;
	@%p3 bra 	$L__BB0_7;
	ld.global.u32 	%r24, [%rd6+1208];
	cvt.u32.u64 	%r25, %rd67;
	mad.lo.s32 	%r26, %r24, 150, %r25;
	mul.wide.s32 	%rd37, %r26, 8;
	add.s64 	%rd38, %rd1, %rd37;
	ld.global.f64 	%fd309, [%rd38];
	add.s64 	%rd39, %rd2, %rd37;
	ld.global.f64 	%fd310, [%rd39];
	rcp.rn.f64 	%fd311, %fd310;
	mul.f64 	%fd312, %fd309, %fd309;
	mul.f64 	%fd313, %fd311, %fd311;
	mul.f64 	%fd314, %fd311, %fd313;
	mul.f64 	%fd315, %fd312, %fd314;
	st.local.f64 	[%rd12+-8], %fd315;
	add.f64 	%fd484, %fd484, %fd315;
	bra.uni 	$L__BB0_8;
$L__BB0_7:
	mov.b64 	%rd36, 0;
	st.local.u64 	[%rd12+-8], %rd36;
$L__BB0_8:
	ld.global.u32 	%r27, [%rd66];
	setp.eq.s32 	%p4, %r27, 1;
	@%p4 bra 	$L__BB0_10;
	mov.b64 	%rd40, 0;
	st.local.u64 	[%rd12], %rd40;
	bra.uni 	$L__BB0_11;
$L__BB0_10:
	ld.global.u32 	%r28, [%rd6+1208];
	mul.lo.s32 	%r29, %r28, 150;
	cvt.s64.s32 	%rd41, %r29;
	add.s64 	%rd42, %rd67, %rd41;
	shl.b64 	%rd43, %rd42, 3;
	add.s64 	%rd44, %rd1, %rd43;
	ld.global.f64 	%fd316, [%rd44+8];
	add.s64 	%rd45, %rd2, %rd43;
	ld.global.f64 	%fd317, [%rd45+8];
	rcp.rn.f64 	%fd318, %fd317;
	mul.f64 	%fd319, %fd316, %fd316;
	mul.f64 	%fd320, %fd318, %fd318;
	mul.f64 	%fd321, %fd318, %fd320;
	mul.f64 	%fd322, %fd319, %fd321;
	st.local.f64 	[%rd12], %fd322;
	add.f64 	%fd484, %fd484, %fd322;
$L__BB0_11:
	add.s64 	%rd67, %rd67, 2;
	cvt.u32.u64 	%r30, %rd67;
	add.s64 	%rd66, %rd66, 8;
	add.s64 	%rd65, %rd65, 16;
	setp.ne.s32 	%p5, %r30, 150;
	@%p5 bra 	$L__BB0_5;
	setp.leu.f64 	%p6, %fd484, 0d0000000000000000;
	@%p6 bra 	$L__BB0_312;
	add.s32 	%r31, %r4, %r354;
	mul.wide.s32 	%rd46, %r31, 4;
	add.s64 	%rd47, %rd3, %rd46;
	ld.global.f32 	%f3, [%rd47];
	cvt.f64.f32 	%fd323, %f3;
	mul.f64 	%fd488, %fd484, %fd323;
	ld.global.u32 	%r32, [%rd6+608];
	setp.ne.s32 	%p7, %r32, 1;
	@%p7 bra 	$L__BB0_15;
	ld.local.f64 	%fd324, [%rd4];
	sub.f64 	%fd488, %fd488, %fd324;
	setp.lt.f64 	%p8, %fd488, 0d0000000000000000;
	mov.b32 	%r356, 0;
	@%p8 bra 	$L__BB0_316;
$L__BB0_15:
	ld.global.u32 	%r34, [%rd6+612];
	setp.ne.s32 	%p9, %r34, 1;
	@%p9 bra 	$L__BB0_17;
	ld.local.f64 	%fd325, [%rd4+8];
	sub.f64 	%fd488, %fd488, %fd325;
	setp.lt.f64 	%p10, %fd488, 0d0000000000000000;
	mov.b32 	%r356, 1;
	@%p10 bra 	$L__BB0_316;
$L__BB0_17:
	ld.global.u32 	%r36, [%rd6+616];
	setp.ne.s32 	%p11, %r36, 1;
	@%p11 bra 	$L__BB0_19;
	ld.local.f64 	%fd326, [%rd4+16];
	sub.f64 	%fd488, %fd488, %fd326;
	setp.lt.f64 	%p12, %fd488, 0d0000000000000000;
	mov.b32 	%r356, 2;
	@%p12 bra 	$L__BB0_316;
$L__BB0_19:
	ld.global.u32 	%r38, [%rd6+620];
	setp.ne.s32 	%p13, %r38, 1;
	@%p13 bra 	$L__BB0_21;
	ld.local.f64 	%fd327, [%rd4+24];
	sub.f64 	%fd488, %fd488, %fd327;
	setp.lt.f64 	%p14, %fd488, 0d0000000000000000;
	mov.b32 	%r356, 3;
	@%p14 bra 	$L__BB0_316;
$L__BB0_21:
	ld.global.u32 	%r40, [%rd6+624];
	setp.ne.s32 	%p15, %r40, 1;
	@%p15 bra 	$L__BB0_23;
	ld.local.f64 	%fd328, [%rd4+32];
	sub.f64 	%fd488, %fd488, %fd328;
	setp.lt.f64 	%p16, %fd488, 0d0000000000000000;
	mov.b32 	%r356, 4;
	@%p16 bra 	$L__BB0_316;
$L__BB0_23:
	ld.global.u32 	%r42, [%rd6+628];
	setp.ne.s32 	%p17, %r42, 1;
	@%p17 bra 	$L__BB0_25;
	ld.local.f64 	%fd329, [%rd4+40];
	sub.f64 	%fd488, %fd488, %fd329;
	setp.lt.f64 	%p18, %fd488, 0d0000000000000000;
	mov.b32 	%r356, 5;
	@%p18 bra 	$L__BB0_316;
$L__BB0_25:
	ld.global.u32 	%r44, [%rd6+632];
	setp.ne.s32 	%p19, %r44, 1;
	@%p19 bra 	$L__BB0_27;
	ld.local.f64 	%fd330, [%rd4+48];
	sub.f64 	%fd488, %fd488, %fd330;
	setp.lt.f64 	%p20, %fd488, 0d0000000000000000;
	mov.b32 	%r356, 6;
	@%p20 bra 	$L__BB0_316;
$L__BB0_27:
	ld.global.u32 	%r46, [%rd6+636];
	setp.ne.s32 	%p21, %r46, 1;
	@%p21 bra 	$L__BB0_29;
	ld.local.f64 	%fd331, [%rd4+56];
	sub.f64 	%fd488, %fd488, %fd331;
	setp.lt.f64 	%p22, %fd488, 0d0000000000000000;
	mov.b32 	%r356, 7;
	@%p22 bra 	$L__BB0_316;
$L__BB0_29:
	ld.global.u32 	%r48, [%rd6+640];
	setp.ne.s32 	%p23, %r48, 1;
	@%p23 bra 	$L__BB0_31;
	ld.local.f64 	%fd332, [%rd4+64];
	sub.f64 	%fd488, %fd488, %fd332;
	setp.lt.f64 	%p24, %fd488, 0d0000000000000000;
	mov.b32 	%r356, 8;
	@%p24 bra 	$L__BB0_316;
$L__BB0_31:
	ld.global.u32 	%r50, [%rd6+644];
	setp.ne.s32 	%p25, %r50, 1;
	@%p25 bra 	$L__BB0_33;
	ld.local.f64 	%fd333, [%rd4+72];
	sub.f64 	%fd488, %fd488, %fd333;
	setp.lt.f64 	%p26, %fd488, 0d0000000000000000;
	mov.b32 	%r356, 9;
	@%p26 bra 	$L__BB0_316;
$L__BB0_33:
	ld.global.u32 	%r52, [%rd6+648];
	setp.ne.s32 	%p27, %r52, 1;
	@%p27 bra 	$L__BB0_35;
	ld.local.f64 	%fd334, [%rd4+80];
	sub.f64 	%fd488, %fd488, %fd334;
	setp.lt.f64 	%p28, %fd488, 0d0000000000000000;
	mov.b32 	%r356, 10;
	@%p28 bra 	$L__BB0_316;
$L__BB0_35:
	ld.global.u32 	%r54, [%rd6+652];
	setp.ne.s32 	%p29, %r54, 1;
	@%p29 bra 	$L__BB0_37;
	ld.local.f64 	%fd335, [%rd4+88];
	sub.f64 	%fd488, %fd488, %fd335;
	setp.lt.f64 	%p30, %fd488, 0d0000000000000000;
	mov.b32 	%r356, 11;
	@%p30 bra 	$L__BB0_316;
$L__BB0_37:
	ld.global.u32 	%r56, [%rd6+656];
	setp.ne.s32 	%p31, %r56, 1;
	@%p31 bra 	$L__BB0_39;
	ld.local.f64 	%fd336, [%rd4+96];
	sub.f64 	%fd488, %fd488, %fd336;
	setp.lt.f64 	%p32, %fd488, 0d0000000000000000;
	mov.b32 	%r356, 12;
	@%p32 bra 	$L__BB0_316;
$L__BB0_39:
	ld.global.u32 	%r58, [%rd6+660];
	setp.ne.s32 	%p33, %r58, 1;
	@%p33 bra 	$L__BB0_41;
	ld.local.f64 	%fd337, [%rd4+104];
	sub.f64 	%fd488, %fd488, %fd337;
	setp.lt.f64 	%p34, %fd488, 0d0000000000000000;
	mov.b32 	%r356, 13;
	@%p34 bra 	$L__BB0_316;
$L__BB0_41:
	ld.global.u32 	%r60, [%rd6+664];
	setp.ne.s32 	%p35, %r60, 1;
	@%p35 bra 	$L__BB0_43;
	ld.local.f64 	%fd338, [%rd4+112];
	sub.f64 	%fd488, %fd488, %fd338;
	setp.lt.f64 	%p36, %fd488, 0d0000000000000000;
	mov.b32 	%r356, 14;
	@%p36 bra 	$L__BB0_316;
$L__BB0_43:
	ld.global.u32 	%r62, [%rd6+668];
	setp.ne.s32 	%p37, %r62, 1;
	@%p37 bra 	$L__BB0_45;
	ld.local.f64 	%fd339, [%rd4+120];
	sub.f64 	%fd488, %fd488, %fd339;
	setp.lt.f64 	%p38, %fd488, 0d0000000000000000;
	mov.b32 	%r356, 15;
	@%p38 bra 	$L__BB0_316;
$L__BB0_45:
	ld.global.u32 	%r64, [%rd6+672];
	setp.ne.s32 	%p39, %r64, 1;
	@%p39 bra 	$L__BB0_47;
	ld.local.f64 	%fd340, [%rd4+128];
	sub.f64 	%fd488, %fd488, %fd340;
	setp.lt.f64 	%p40, %fd488, 0d0000000000000000;
	mov.b32 	%r356, 16;
	@%p40 bra 	$L__BB0_316;
$L__BB0_47:
	ld.global.u32 	%r66, [%rd6+676];
	setp.ne.s32 	%p41, %r66, 1;
	@%p41 bra 	$L__BB0_49;
	ld.local.f64 	%fd341, [%rd4+136];
	sub.f64 	%fd488, %fd488, %fd341;
	setp.lt.f64 	%p42, %fd488, 0d0000000000000000;
	mov.b32 	%r356, 17;
	@%p42 bra 	$L__BB0_316;
$L__BB0_49:
	ld.global.u32 	%r68, [%rd6+680];
	setp.ne.s32 	%p43, %r68, 1;
	@%p43 bra 	$L__BB0_51;
	ld.local.f64 	%fd342, [%rd4+144];
	sub.f64 	%fd488, %fd488, %fd342;
	setp.lt.f64 	%p44, %fd488, 0d0000000000000000;
	mov.b32 	%r356, 18;
	@%p44 bra 	$L__BB0_316;
$L__BB0_51:
	ld.global.u32 	%r70, [%rd6+684];
	setp.ne.s32 	%p45, %r70, 1;
	@%p45 bra 	$L__BB0_53;
	ld.local.f64 	%fd343, [%rd4+152];
	sub.f64 	%fd488, %fd488, %fd343;
	setp.lt.f64 	%p46, %fd488, 0d0000000000000000;
	mov.b32 	%r356, 19;
	@%p46 bra 	$L__BB0_316;
$L__BB0_53:
	ld.global.u32 	%r72, [%rd6+688];
	setp.ne.s32 	%p47, %r72, 1;
	@%p47 bra 	$L__BB0_55;
	ld.local.f64 	%fd344, [%rd4+160];
	sub.f64 	%fd488, %fd488, %fd344;
	setp.lt.f64 	%p48, %fd488, 0d0000000000000000;
	mov.b32 	%r356, 20;
	@%p48 bra 	$L__BB0_316;
$L__BB0_55:
	ld.global.u32 	%r74, [%rd6+692];
	setp.ne.s32 	%p49, %r74, 1;
	@%p49 bra 	$L__BB0_57;
	ld.local.f64 	%fd345, [%rd4+168];
	sub.f64 	%fd488, %fd488, %fd345;
	setp.lt.f64 	%p50, %fd488, 0d0000000000000000;
	mov.b32 	%r356, 21;
	@%p50 bra 	$L__BB0_316;
$L__BB0_57:
	ld.global.u32 	%r76, [%rd6+696];
	setp.ne.s32 	%p51, %r76, 1;
	@%p51 bra 	$L__BB0_59;
	ld.local.f64 	%fd346, [%rd4+176];
	sub.f64 	%fd488, %fd488, %fd346;
	setp.lt.f64 	%p52, %fd488, 0d0000000000000000;
	mov.b32 	%r356, 22;
	@%p52 bra 	$L__BB0_316;
$L__BB0_59:
	ld.global.u32 	%r78, [%rd6+700];
	setp.ne.s32 	%p53, %r78, 1;
	@%p53 bra 	$L__BB0_61;
	ld.local.f64 	%fd347, [%rd4+184];
	sub.f64 	%fd488, %fd488, %fd347;
	setp.lt.f64 	%p54, %fd488, 0d0000000000000000;
	mov.b32 	%r356, 23;
	@%p54 bra 	$L__BB0_316;
$L__BB0_61:
	ld.global.u32 	%r80, [%rd6+704];
	setp.ne.s32 	%p55, %r80, 1;
	@%p55 bra 	$L__BB0_63;
	ld.local.f64 	%fd348, [%rd4+192];
	sub.f64 	%fd488, %fd488, %fd348;
	setp.lt.f64 	%p56, %fd488, 0d0000000000000000;
	mov.b32 	%r356, 24;
	@%p56 bra 	$L__BB0_316;
$L__BB0_63:
	ld.global.u32 	%r82, [%rd6+708];
	setp.ne.s32 	%p57, %r82, 1;
	@%p57 bra 	$L__BB0_65;
	ld.local.f64 	%fd349, [%rd4+200];
	sub.f64 	%fd488, %fd488, %fd349;
	setp.lt.f64 	%p58, %fd488, 0d0000000000000000;
	mov.b32 	%r356, 25;
	@%p58 bra 	$L__BB0_316;
$L__BB0_65:
	ld.global.u32 	%r84, [%rd6+712];
	setp.ne.s32 	%p59, %r84, 1;
	@%p59 bra 	$L__BB0_67;
	ld.local.f64 	%fd350, [%rd4+208];
	sub.f64 	%fd488, %fd488, %fd350;
	setp.lt.f64 	%p60, %fd488, 0d0000000000000000;
	mov.b32 	%r356, 26;
	@%p60 bra 	$L__BB0_316;
$L__BB0_67:
	ld.global.u32 	%r86, [%rd6+716];
	setp.ne.s32 	%p61, %r86, 1;
	@%p61 bra 	$L__BB0_69;
	ld.local.f64 	%fd351, [%rd4+216];
	sub.f64 	%fd488, %fd488, %fd351;
	setp.lt.f64 	%p62, %fd488, 0d0000000000000000;
	mov.b32 	%r356, 27;
	@%p62 bra 	$L__BB0_316;
$L__BB0_69:
	ld.global.u32 	%r88, [%rd6+720];
	setp.ne.s32 	%p63, %r88, 1;
	@%p63 bra 	$L__BB0_71;
	ld.local.f64 	%fd352, [%rd4+224];
	sub.f64 	%fd488, %fd488, %fd352;
	setp.lt.f64 	%p64, %fd488, 0d0000000000000000;
	mov.b32 	%r356, 28;
	@%p64 bra 	$L__BB0_316;
$L__BB0_71:
	ld.global.u32 	%r90, [%rd6+724];
	setp.ne.s32 	%p65, %r90, 1;
	@%p65 bra 	$L__BB0_73;
	ld.local.f64 	%fd353, [%rd4+232];
	sub.f64 	%fd488, %fd488, %fd353;
	setp.lt.f64 	%p66, %fd488, 0d0000000000000000;
	mov.b32 	%r356, 29;
	@%p66 bra 	$L__BB0_316;
$L__BB0_73:
	ld.global.u32 	%r92, [%rd6+728];
	setp.ne.s32 	%p67, %r92, 1;
	@%p67 bra 	$L__BB0_75;
	ld.local.f64 	%fd354, [%rd4+240];
	sub.f64 	%fd488, %fd488, %fd354;
	setp.lt.f64 	%p68, %fd488, 0d0000000000000000;
	mov.b32 	%r356, 30;
	@%p68 bra 	$L__BB0_316;
$L__BB0_75:
	ld.global.u32 	%r94, [%rd6+732];
	setp.ne.s32 	%p69, %r94, 1;
	@%p69 bra 	$L__BB0_77;
	ld.local.f64 	%fd355, [%rd4+248];
	sub.f64 	%fd488, %fd488, %fd355;
	setp.lt.f64 	%p70, %fd488, 0d0000000000000000;
	mov.b32 	%r356, 31;
	@%p70 bra 	$L__BB0_316;
$L__BB0_77:
	ld.global.u32 	%r96, [%rd6+736];
	setp.ne.s32 	%p71, %r96, 1;
	@%p71 bra 	$L__BB0_79;
	ld.local.f64 	%fd356, [%rd4+256];
	sub.f64 	%fd488, %fd488, %fd356;
	setp.lt.f64 	%p72, %fd488, 0d0000000000000000;
	mov.b32 	%r356, 32;
	@%p72 bra 	$L__BB0_316;
$L__BB0_79:
	ld.global.u32 	%r98, [%rd6+740];
	setp.ne.s32 	%p73, %r98, 1;
	@%p73 bra 	$L__BB0_81;
	ld.local.f64 	%fd357, [%rd4+264];
	sub.f64 	%fd488, %fd488, %fd357;
	setp.lt.f64 	%p74, %fd488, 0d0000000000000000;
	mov.b32 	%r356, 33;
	@%p74 bra 	$L__BB0_316;
$L__BB0_81:
	ld.global.u32 	%r100, [%rd6+744];
	setp.ne.s32 	%p75, %r100, 1;
	@%p75 bra 	$L__BB0_83;
	ld.local.f64 	%fd358, [%rd4+272];
	sub.f64 	%fd488, %fd488, %fd358;
	setp.lt.f64 	%p76, %fd488, 0d0000000000000000;
	mov.b32 	%r356, 34;
	@%p76 bra 	$L__BB0_316;
$L__BB0_83:
	ld.global.u32 	%r102, [%rd6+748];
	setp.ne.s32 	%p77, %r102, 1;
	@%p77 bra 	$L__BB0_85;
	ld.local.f64 	%fd359, [%rd4+280];
	sub.f64 	%fd488, %fd488, %fd359;
	setp.lt.f64 	%p78, %fd488, 0d0000000000000000;
	mov.b32 	%r356, 35;
	@%p78 bra 	$L__BB0_316;
$L__BB0_85:
	ld.global.u32 	%r104, [%rd6+752];
	setp.ne.s32 	%p79, %r104, 1;
	@%p79 bra 	$L__BB0_87;
	ld.local.f64 	%fd360, [%rd4+288];
	sub.f64 	%fd488, %fd488, %fd360;
	setp.lt.f64 	%p80, %fd488, 0d0000000000000000;
	mov.b32 	%r356, 36;
	@%p80 bra 	$L__BB0_316;
$L__BB0_87:
	ld.global.u32 	%r106, [%rd6+756];
	setp.ne.s32 	%p81, %r106, 1;
	@%p81 bra 	$L__BB0_89;
	ld.local.f64 	%fd361, [%rd4+296];
	sub.f64 	%fd488, %fd488, %fd361;
	setp.lt.f64 	%p82, %fd488, 0d0000000000000000;
	mov.b32 	%r356, 37;
	@%p82 bra 	$L__BB0_316;
$L__BB0_89:
	ld.global.u32 	%r108, [%rd6+760];
	setp.ne.s32 	%p83, %r108, 1;
	@%p83 bra 	$L__BB0_91;
	ld.local.f64 	%fd362, [%rd4+304];
	sub.f64 	%fd488, %fd488, %fd362;
	setp.lt.f64 	%p84, %fd488, 0d0000000000000000;
	mov.b32 	%r356, 38;
	@%p84 bra 	$L__BB0_316;
$L__BB0_91:
	ld.global.u32 	%r110, [%rd6+764];
	setp.ne.s32 	%p85, %r110, 1;
	@%p85 bra 	$L__BB0_93;
	ld.local.f64 	%fd363, [%rd4+312];
	sub.f64 	%fd488, %fd488, %fd363;
	setp.lt.f64 	%p86, %fd488, 0d0000000000000000;
	mov.b32 	%r356, 39;
	@%p86 bra 	$L__BB0_316;
$L__BB0_93:
	ld.global.u32 	%r112, [%rd6+768];
	setp.ne.s32 	%p87, %r112, 1;
	@%p87 bra 	$L__BB0_95;
	ld.local.f64 	%fd364, [%rd4+320];
	sub.f64 	%fd488, %fd488, %fd364;
	setp.lt.f64 	%p88, %fd488, 0d0000000000000000;
	mov.b32 	%r356, 40;
	@%p88 bra 	$L__BB0_316;
$L__BB0_95:
	ld.global.u32 	%r114, [%rd6+772];
	setp.ne.s32 	%p89, %r114, 1;
	@%p89 bra 	$L__BB0_97;
	ld.local.f64 	%fd365, [%rd4+328];
	sub.f64 	%fd488, %fd488, %fd365;
	setp.lt.f64 	%p90, %fd488, 0d0000000000000000;
	mov.b32 	%r356, 41;
	@%p90 bra 	$L__BB0_316;
$L__BB0_97:
	ld.global.u32 	%r116, [%rd6+776];
	setp.ne.s32 	%p91, %r116, 1;
	@%p91 bra 	$L__BB0_99;
	ld.local.f64 	%fd366, [%rd4+336];
	sub.f64 	%fd488, %fd488, %fd366;
	setp.lt.f64 	%p92, %fd488, 0d0000000000000000;
	mov.b32 	%r356, 42;
	@%p92 bra 	$L__BB0_316;
$L__BB0_99:
	ld.global.u32 	%r118, [%rd6+780];
	setp.ne.s32 	%p93, %r118, 1;
	@%p93 bra 	$L__BB0_101;
	ld.local.f64 	%fd367, [%rd4+344];
	sub.f64 	%fd488, %fd488, %fd367;
	setp.lt.f64 	%p94, %fd488, 0d0000000000000000;
	mov.b32 	%r356, 43;
	@%p94 bra 	$L__BB0_316;
$L__BB0_101:
	ld.global.u32 	%r120, [%rd6+784];
	setp.ne.s32 	%p95, %r120, 1;
	@%p95 bra 	$L__BB0_103;
	ld.local.f64 	%fd368, [%rd4+352];
	sub.f64 	%fd488, %fd488, %fd368;
	setp.lt.f64 	%p96, %fd488, 0d0000000000000000;
	mov.b32 	%r356, 44;
	@%p96 bra 	$L__BB0_316;
$L__BB0_103:
	ld.global.u32 	%r122, [%rd6+788];
	setp.ne.s32 	%p97, %r122, 1;
	@%p97 bra 	$L__BB0_105;
	ld.local.f64 	%fd369, [%rd4+360];
	sub.f64 	%fd488, %fd488, %fd369;
	setp.lt.f64 	%p98, %fd488, 0d0000000000000000;
	mov.b32 	%r356, 45;
	@%p98 bra 	$L__BB0_316;
$L__BB0_105:
	ld.global.u32 	%r124, [%rd6+792];
	setp.ne.s32 	%p99, %r124, 1;
	@%p99 bra 	$L__BB0_107;
	ld.local.f64 	%fd370, [%rd4+368];
	sub.f64 	%fd488, %fd488, %fd370;
	setp.lt.f64 	%p100, %fd488, 0d0000000000000000;
	mov.b32 	%r356, 46;
	@%p100 bra 	$L__BB0_316;
$L__BB0_107:
	ld.global.u32 	%r126, [%rd6+796];
	setp.ne.s32 	%p101, %r126, 1;
	@%p101 bra 	$L__BB0_109;
	ld.local.f64 	%fd371, [%rd4+376];
	sub.f64 	%fd488, %fd488, %fd371;
	setp.lt.f64 	%p102, %fd488, 0d0000000000000000;
	mov.b32 	%r356, 47;
	@%p102 bra 	$L__BB0_316;
$L__BB0_109:
	ld.global.u32 	%r128, [%rd6+800];
	setp.ne.s32 	%p103, %r128, 1;
	@%p103 bra 	$L__BB0_111;
	ld.local.f64 	%fd372, [%rd4+384];
	sub.f64 	%fd488, %fd488, %fd372;
	setp.lt.f64 	%p104, %fd488, 0d0000000000000000;
	mov.b32 	%r356, 48;
	@%p104 bra 	$L__BB0_316;
$L__BB0_111:
	ld.global.u32 	%r130, [%rd6+804];
	setp.ne.s32 	%p105, %r130, 1;
	@%p105 bra 	$L__BB0_113;
	ld.local.f64 	%fd373, [%rd4+392];
	sub.f64 	%fd488, %fd488, %fd373;
	setp.lt.f64 	%p106, %fd488, 0d0000000000000000;
	mov.b32 	%r356, 49;
	@%p106 bra 	$L__BB0_316;
$L__BB0_113:
	ld.global.u32 	%r132, [%rd6+808];
	setp.ne.s32 	%p107, %r132, 1;
	@%p107 bra 	$L__BB0_115;
	ld.local.f64 	%fd374, [%rd4+400];
	sub.f64 	%fd488, %fd488, %fd374;
	setp.lt.f64 	%p108, %fd488, 0d0000000000000000;
	mov.b32 	%r356, 50;
	@%p108 bra 	$L__BB0_316;
$L__BB0_115:
	ld.global.u32 	%r134, [%rd6+812];
	setp.ne.s32 	%p109, %r134, 1;
	@%p109 bra 	$L__BB0_117;
	ld.local.f64 	%fd375, [%rd4+408];
	sub.f64 	%fd488, %fd488, %fd375;
	setp.lt.f64 	%p110, %fd488, 0d0000000000000000;
	mov.b32 	%r356, 51;
	@%p110 bra 	$L__BB0_316;
$L__BB0_117:
	ld.global.u32 	%r136, [%rd6+816];
	setp.ne.s32 	%p111, %r136, 1;
	@%p111 bra 	$L__BB0_119;
	ld.local.f64 	%fd376, [%rd4+416];
	sub.f64 	%fd488, %fd488, %fd376;
	setp.lt.f64 	%p112, %fd488, 0d0000000000000000;
	mov.b32 	%r356, 52;
	@%p112 bra 	$L__BB0_316;
$L__BB0_119:
	ld.global.u32 	%r138, [%rd6+820];
	setp.ne.s32 	%p113, %r138, 1;
	@%p113 bra 	$L__BB0_121;
	ld.local.f64 	%fd377, [%rd4+424];
	sub.f64 	%fd488, %fd488, %fd377;
	setp.lt.f64 	%p114, %fd488, 0d0000000000000000;
	mov.b32 	%r356, 53;
	@%p114 bra 	$L__BB0_316;
$L__BB0_121:
	ld.global.u32 	%r140, [%rd6+824];
	setp.ne.s32 	%p115, %r140, 1;
	@%p115 bra 	$L__BB0_123;
	ld.local.f64 	%fd378, [%rd4+432];
	sub.f64 	%fd488, %fd488, %fd378;
	setp.lt.f64 	%p116, %fd488, 0d0000000000000000;
	mov.b32 	%r356, 54;
	@%p116 bra 	$L__BB0_316;
$L__BB0_123:
	ld.global.u32 	%r142, [%rd6+828];
	setp.ne.s32 	%p117, %r142, 1;
	@%p117 bra 	$L__BB0_125;
	ld.local.f64 	%fd379, [%rd4+440];
	sub.f64 	%fd488, %fd488, %fd379;
	setp.lt.f64 	%p118, %fd488, 0d0000000000000000;
	mov.b32 	%r356, 55;
	@%p118 bra 	$L__BB0_316;
$L__BB0_125:
	ld.global.u32 	%r144, [%rd6+832];
	setp.ne.s32 	%p119, %r144, 1;
	@%p119 bra 	$L__BB0_127;
	ld.local.f64 	%fd380, [%rd4+448];
	sub.f64 	%fd119, %fd488, %fd380;
	setp.lt.f64 	%p120, %fd119, 0d0000000000000000;
	mov.b32 	%r356, 56;
	mov.f64 	%fd488, %fd119;
	@%p120 bra 	$L__BB0_316;
$L__BB0_127:
	ld.global.u32 	%r146, [%rd6+836];
	setp.ne.s32 	%p121, %r146, 1;
	@%p121 bra 	$L__BB0_129;
	ld.local.f64 	%fd381, [%rd4+456];
	sub.f64 	%fd121, %fd488, %fd381;
	setp.lt.f64 	%p122, %fd121, 0d0000000000000000;
	mov.b32 	%r356, 57;
	mov.f64 	%fd488, %fd121;
	@%p122 bra 	$L__BB0_316;
$L__BB0_129:
	ld.global.u32 	%r148, [%rd6+840];
	setp.ne.s32 	%p123, %r148, 1;
	@%p123 bra 	$L__BB0_131;
	ld.local.f64 	%fd382, [%rd4+464];
	sub.f64 	%fd123, %fd488, %fd382;
	setp.lt.f64 	%p124, %fd123, 0d0000000000000000;
	mov.b32 	%r356, 58;
	mov.f64 	%fd488, %fd123;
	@%p124 bra 	$L__BB0_316;
$L__BB0_131:
	ld.global.u32 	%r150, [%rd6+844];
	setp.ne.s32 	%p125, %r150, 1;
	@%p125 bra 	$L__BB0_133;
	ld.local.f64 	%fd383, [%rd4+472];
	sub.f64 	%fd125, %fd488, %fd383;
	setp.lt.f64 	%p126, %fd125, 0d0000000000000000;
	mov.b32 	%r356, 59;
	mov.f64 	%fd488, %fd125;
	@%p126 bra 	$L__BB0_316;
$L__BB0_133:
	ld.global.u32 	%r152, [%rd6+848];
	setp.ne.s32 	%p127, %r152, 1;
	@%p127 bra 	$L__BB0_135;
	ld.local.f64 	%fd384, [%rd4+480];
	sub.f64 	%fd127, %fd488, %fd384;
	setp.lt.f64 	%p128, %fd127, 0d0000000000000000;
	mov.b32 	%r356, 60;
	mov.f64 	%fd488, %fd127;
	@%p128 bra 	$L__BB0_316;
$L__BB0_135:
	ld.global.u32 	%r154, [%rd6+852];
	setp.ne.s32 	%p129, %r154, 1;
	@%p129 bra 	$L__BB0_137;
	ld.local.f64 	%fd385, [%rd4+488];
	sub.f64 	%fd129, %fd488, %fd385;
	setp.lt.f64 	%p130, %fd129, 0d0000000000000000;
	mov.b32 	%r356, 61;
	mov.f64 	%fd488, %fd129;
	@%p130 bra 	$L__BB0_316;
$L__BB0_137:
	ld.global.u32 	%r156, [%rd6+856];
	setp.ne.s32 	%p131, %r156, 1;
	@%p131 bra 	$L__BB0_139;
	ld.local.f64 	%fd386, [%rd4+496];
	sub.f64 	%fd131, %fd488, %fd386;
	setp.lt.f64 	%p132, %fd131, 0d0000000000000000;
	mov.b32 	%r356, 62;
	mov.f64 	%fd488, %fd131;
	@%p132 bra 	$L__BB0_316;
$L__BB0_139:
	ld.global.u32 	%r158, [%rd6+860];
	setp.ne.s32 	%p133, %r158, 1;
	@%p133 bra 	$L__BB0_141;
	ld.local.f64 	%fd387, [%rd4+504];
	sub.f64 	%fd133, %fd488, %fd387;
	setp.lt.f64 	%p134, %fd133, 0d0000000000000000;
	mov.b32 	%r356, 63;
	mov.f64 	%fd488, %fd133;
	@%p134 bra 	$L__BB0_316;
$L__BB0_141:
	ld.global.u32 	%r160, [%rd6+864];
	setp.ne.s32 	%p135, %r160, 1;
	@%p135 bra 	$L__BB0_143;
	ld.local.f64 	%fd388, [%rd4+512];
	sub.f64 	%fd135, %fd488, %fd388;
	setp.lt.f64 	%p136, %fd135, 0d0000000000000000;
	mov.b32 	%r356, 64;
	mov.f64 	%fd488, %fd135;
	@%p136 bra 	$L__BB0_316;
$L__BB0_143:
	ld.global.u32 	%r162, [%rd6+868];
	setp.ne.s32 	%p137, %r162, 1;
	@%p137 bra 	$L__BB0_145;
	ld.local.f64 	%fd389, [%rd4+520];
	sub.f64 	%fd137, %fd488, %fd389;
	setp.lt.f64 	%p138, %fd137, 0d0000000000000000;
	mov.b32 	%r356, 65;
	mov.f64 	%fd488, %fd137;
	@%p138 bra 	$L__BB0_316;
$L__BB0_145:
	ld.global.u32 	%r164, [%rd6+872];
	setp.ne.s32 	%p139, %r164, 1;
	@%p139 bra 	$L__BB0_147;
	ld.local.f64 	%fd390, [%rd4+528];
	sub.f64 	%fd139, %fd488, %fd390;
	setp.lt.f64 	%p140, %fd139, 0d0000000000000000;
	mov.b32 	%r356, 66;
	mov.f64 	%fd488, %fd139;
	@%p140 bra 	$L__BB0_316;
$L__BB0_147:
	ld.global.u32 	%r166, [%rd6+876];
	setp.ne.s32 	%p141, %r166, 1;
	@%p141 bra 	$L__BB0_149;
	ld.local.f64 	%fd391, [%rd4+536];
	sub.f64 	%fd141, %fd488, %fd391;
	setp.lt.f64 	%p142, %fd141, 0d0000000000000000;
	mov.b32 	%r356, 67;
	mov.f64 	%fd488, %fd141;
	@%p142 bra 	$L__BB0_316;
$L__BB0_149:
	ld.global.u32 	%r168, [%rd6+880];
	setp.ne.s32 	%p143, %r168, 1;
	@%p143 bra 	$L__BB0_151;
	ld.local.f64 	%fd392, [%rd4+544];
	sub.f64 	%fd143, %fd488, %fd392;
	setp.lt.f64 	%p144, %fd143, 0d0000000000000000;
	mov.b32 	%r356, 68;
	mov.f64 	%fd488, %fd143;
	@%p144 bra 	$L__BB0_316;
$L__BB0_151:
	ld.global.u32 	%r170, [%rd6+884];
	setp.ne.s32 	%p145, %r170, 1;
	@%p145 bra 	$L__BB0_153;
	ld.local.f64 	%fd393, [%rd4+552];
	sub.f64 	%fd145, %fd488, %fd393;
	setp.lt.f64 	%p146, %fd145, 0d0000000000000000;
	mov.b32 	%r356, 69;
	mov.f64 	%fd488, %fd145;
	@%p146 bra 	$L__BB0_316;
$L__BB0_153:
	ld.global.u32 	%r172, [%rd6+888];
	setp.ne.s32 	%p147, %r172, 1;
	@%p147 bra 	$L__BB0_155;
	ld.local.f64 	%fd394, [%rd4+560];
	sub.f64 	%fd147, %fd488, %fd394;
	setp.lt.f64 	%p148, %fd147, 0d0000000000000000;
	mov.b32 	%r356, 70;
	mov.f64 	%fd488, %fd147;
	@%p148 bra 	$L__BB0_316;
$L__BB0_155:
	ld.global.u32 	%r174, [%rd6+892];
	setp.ne.s32 	%p149, %r174, 1;
	@%p149 bra 	$L__BB0_157;
	ld.local.f64 	%fd395, [%rd4+568];
	sub.f64 	%fd149, %fd488, %fd395;
	setp.lt.f64 	%p150, %fd149, 0d0000000000000000;
	mov.b32 	%r356, 71;
	mov.f64 	%fd488, %fd149;
	@%p150 bra 	$L__BB0_316;
$L__BB0_157:
	ld.global.u32 	%r176, [%rd6+896];
	setp.ne.s32 	%p151, %r176, 1;
	@%p151 bra 	$L__BB0_159;
	ld.local.f64 	%fd396, [%rd4+576];
	sub.f64 	%fd151, %fd488, %fd396;
	setp.lt.f64 	%p152, %fd151, 0d0000000000000000;
	mov.b32 	%r356, 72;
	mov.f64 	%fd488, %fd151;
	@%p152 bra 	$L__BB0_316;
$L__BB0_159:
	ld.global.u32 	%r178, [%rd6+900];
	setp.ne.s32 	%p153, %r178, 1;
	@%p153 bra 	$L__BB0_161;
	ld.local.f64 	%fd397, [%rd4+584];
	sub.f64 	%fd153, %fd488, %fd397;
	setp.lt.f64 	%p154, %fd153, 0d0000000000000000;
	mov.b32 	%r356, 73;
	mov.f64 	%fd488, %fd153;
	@%p154 bra 	$L__BB0_316;
$L__BB0_161:
	ld.global.u32 	%r180, [%rd6+904];
	setp.ne.s32 	%p155, %r180, 1;
	@%p155 bra 	$L__BB0_163;
	ld.local.f64 	%fd398, [%rd4+592];
	sub.f64 	%fd155, %fd488, %fd398;
	setp.lt.f64 	%p156, %fd155, 0d0000000000000000;
	mov.b32 	%r356, 74;
	mov.f64 	%fd488, %fd155;
	@%p156 bra 	$L__BB0_316;
$L__BB0_163:
	ld.global.u32 	%r182, [%rd6+908];
	setp.ne.s32 	%p157, %r182, 1;
	@%p157 bra 	$L__BB0_165;
	ld.local.f64 	%fd399, [%rd4+600];
	sub.f64 	%fd157, %fd488, %fd399;
	setp.lt.f64 	%p158, %fd157, 0d0000000000000000;
	mov.b32 	%r356, 75;
	mov.f64 	%fd488, %fd157;
	@%p158 bra 	$L__BB0_316;
$L__BB0_165:
	ld.global.u32 	%r184, [%rd6+912];
	setp.ne.s32 	%p159, %r184, 1;
	@%p159 bra 	$L__BB0_167;
	ld.local.f64 	%fd400, [%rd4+608];
	sub.f64 	%fd159, %fd488, %fd400;
	setp.lt.f64 	%p160, %fd159, 0d0000000000000000;
	mov.b32 	%r356, 76;
	mov.f64 	%fd488, %fd159;
	@%p160 bra 	$L__BB0_316;
$L__BB0_167:
	ld.global.u32 	%r186, [%rd6+916];
	setp.ne.s32 	%p161, %r186, 1;
	@%p161 bra 	$L__BB0_169;
	ld.local.f64 	%fd401, [%rd4+616];
	sub.f64 	%fd161, %fd488, %fd401;
	setp.lt.f64 	%p162, %fd161, 0d0000000000000000;
	mov.b32 	%r356, 77;
	mov.f64 	%fd488, %fd161;
	@%p162 bra 	$L__BB0_316;
$L__BB0_169:
	ld.global.u32 	%r188, [%rd6+920];
	setp.ne.s32 	%p163, %r188, 1;
	@%p163 bra 	$L__BB0_171;
	ld.local.f64 	%fd402, [%rd4+624];
	sub.f64 	%fd163, %fd488, %fd402;
	setp.lt.f64 	%p164, %fd163, 0d0000000000000000;
	mov.b32 	%r356, 78;
	mov.f64 	%fd488, %fd163;
	@%p164 bra 	$L__BB0_316;
$L__BB0_171:
	ld.global.u32 	%r190, [%rd6+924];
	setp.ne.s32 	%p165, %r190, 1;
	@%p165 bra 	$L__BB0_173;
	ld.local.f64 	%fd403, [%rd4+632];
	sub.f64 	%fd165, %fd488, %fd403;
	setp.lt.f64 	%p166, %fd165, 0d0000000000000000;
	mov.b32 	%r356, 79;
	mov.f64 	%fd488, %fd165;
	@%p166 bra 	$L__BB0_316;
$L__BB0_173:
	ld.global.u32 	%r192, [%rd6+928];
	setp.ne.s32 	%p167, %r192, 1;
	@%p167 bra 	$L__BB0_175;
	ld.local.f64 	%fd404, [%rd4+640];
	sub.f64 	%fd167, %fd488, %fd404;
	setp.lt.f64 	%p168, %fd167, 0d0000000000000000;
	mov.b32 	%r356, 80;
	mov.f64 	%fd488, %fd167;
	@%p168 bra 	$L__BB0_316;
$L__BB0_175:
	ld.global.u32 	%r194, [%rd6+932];
	setp.ne.s32 	%p169, %r194, 1;
	@%p169 bra 	$L__BB0_177;
	ld.local.f64 	%fd405, [%rd4+648];
	sub.f64 	%fd169, %fd488, %fd405;
	setp.lt.f64 	%p170, %fd169, 0d0000000000000000;
	mov.b32 	%r356, 81;
	mov.f64 	%fd488, %fd169;
	@%p170 bra 	$L__BB0_316;
$L__BB0_177:
	ld.global.u32 	%r196, [%rd6+936];
	setp.ne.s32 	%p171, %r196, 1;
	@%p171 bra 	$L__BB0_179;
	ld.local.f64 	%fd406, [%rd4+656];
	sub.f64 	%fd171, %fd488, %fd406;
	setp.lt.f64 	%p172, %fd171, 0d0000000000000000;
	mov.b32 	%r356, 82;
	mov.f64 	%fd488, %fd171;
	@%p172 bra 	$L__BB0_316;
$L__BB0_179:
	ld.global.u32 	%r198, [%rd6+940];
	setp.ne.s32 	%p173, %r198, 1;
	@%p173 bra 	$L__BB0_181;
	ld.local.f64 	%fd407, [%rd4+664];
	sub.f64 	%fd173, %fd488, %fd407;
	setp.lt.f64 	%p174, %fd173, 0d0000000000000000;
	mov.b32 	%r356, 83;
	mov.f64 	%fd488, %fd173;
	@%p174 bra 	$L__BB0_316;
$L__BB0_181:
	ld.global.u32 	%r200, [%rd6+944];
	setp.ne.s32 	%p175, %r200, 1;
	@%p175 bra 	$L__BB0_183;
	ld.local.f64 	%fd408, [%rd4+672];
	sub.f64 	%fd175, %fd488, %fd408;
	setp.lt.f64 	%p176, %fd175, 0d0000000000000000;
	mov.b32 	%r356, 84;
	mov.f64 	%fd488, %fd175;
	@%p176 bra 	$L__BB0_316;
$L__BB0_183:
	ld.global.u32 	%r202, [%rd6+948];
	setp.ne.s32 	%p177, %r202, 1;
	@%p177 bra 	$L__BB0_185;
	ld.local.f64 	%fd409, [%rd4+680];
	sub.f64 	%fd177, %fd488, %fd409;
	setp.lt.f64 	%p178, %fd177, 0d0000000000000000;
	mov.b32 	%r356, 85;
	mov.f64 	%fd488, %fd177;
	@%p178 bra 	$L__BB0_316;
$L__BB0_185:
	ld.global.u32 	%r204, [%rd6+952];
	setp.ne.s32 	%p179, %r204, 1;
	@%p179 bra 	$L__BB0_187;
	ld.local.f64 	%fd410, [%rd4+688];
	sub.f64 	%fd179, %fd488, %fd410;
	setp.lt.f64 	%p180, %fd179, 0d0000000000000000;
	mov.b32 	%r356, 86;
	mov.f64 	%fd488, %fd179;
	@%p180 bra 	$L__BB0_316;
$L__BB0_187:
	ld.global.u32 	%r206, [%rd6+956];
	setp.ne.s32 	%p181, %r206, 1;
	@%p181 bra 	$L__BB0_189;
	ld.local.f64 	%fd411, [%rd4+696];
	sub.f64 	%fd181, %fd488, %fd411;
	setp.lt.f64 	%p182, %fd181, 0d0000000000000000;
	mov.b32 	%r356, 87;
	mov.f64 	%fd488, %fd181;
	@%p182 bra 	$L__BB0_316;
$L__BB0_189:
	ld.global.u32 	%r208, [%rd6+960];
	setp.ne.s32 	%p183, %r208, 1;
	@%p183 bra 	$L__BB0_191;
	ld.local.f64 	%fd412, [%rd4+704];
	sub.f64 	%fd183, %fd488, %fd412;
	setp.lt.f64 	%p184, %fd183, 0d0000000000000000;
	mov.b32 	%r356, 88;
	mov.f64 	%fd488, %fd183;
	@%p184 bra 	$L__BB0_316;
$L__BB0_191:
	ld.global.u32 	%r210, [%rd6+964];
	setp.ne.s32 	%p185, %r210, 1;
	@%p185 bra 	$L__BB0_193;
	ld.local.f64 	%fd413, [%rd4+712];
	sub.f64 	%fd185, %fd488, %fd413;
	setp.lt.f64 	%p186, %fd185, 0d0000000000000000;
	mov.b32 	%r356, 89;
	mov.f64 	%fd488, %fd185;
	@%p186 bra 	$L__BB0_316;
$L__BB0_193:
	ld.global.u32 	%r212, [%rd6+968];
	setp.ne.s32 	%p187, %r212, 1;
	@%p187 bra 	$L__BB0_195;
	ld.local.f64 	%fd414, [%rd4+720];
	sub.f64 	%fd187, %fd488, %fd414;
	setp.lt.f64 	%p188, %fd187, 0d0000000000000000;
	mov.b32 	%r356, 90;
	mov.f64 	%fd488, %fd187;
	@%p188 bra 	$L__BB0_316;
$L__BB0_195:
	ld.global.u32 	%r214, [%rd6+972];
	setp.ne.s32 	%p189, %r214, 1;
	@%p189 bra 	$L__BB0_197;
	ld.local.f64 	%fd415, [%rd4+728];
	sub.f64 	%fd189, %fd488, %fd415;
	setp.lt.f64 	%p190, %fd189, 0d0000000000000000;
	mov.b32 	%r356, 91;
	mov.f64 	%fd488, %fd189;
	@%p190 bra 	$L__BB0_316;
$L__BB0_197:
	ld.global.u32 	%r216, [%rd6+976];
	setp.ne.s32 	%p191, %r216, 1;
	@%p191 bra 	$L__BB0_199;
	ld.local.f64 	%fd416, [%rd4+736];
	sub.f64 	%fd191, %fd488, %fd416;
	setp.lt.f64 	%p192, %fd191, 0d0000000000000000;
	mov.b32 	%r356, 92;
	mov.f64 	%fd488, %fd191;
	@%p192 bra 	$L__BB0_316;
$L__BB0_199:
	ld.global.u32 	%r218, [%rd6+980];
	setp.ne.s32 	%p193, %r218, 1;
	@%p193 bra 	$L__BB0_201;
	ld.local.f64 	%fd417, [%rd4+744];
	sub.f64 	%fd193, %fd488, %fd417;
	setp.lt.f64 	%p194, %fd193, 0d0000000000000000;
	mov.b32 	%r356, 93;
	mov.f64 	%fd488, %fd193;
	@%p194 bra 	$L__BB0_316;
$L__BB0_201:
	ld.global.u32 	%r220, [%rd6+984];
	setp.ne.s32 	%p195, %r220, 1;
	@%p195 bra 	$L__BB0_203;
	ld.local.f64 	%fd418, [%rd4+752];
	sub.f64 	%fd195, %fd488, %fd418;
	setp.lt.f64 	%p196, %fd195, 0d0000000000000000;
	mov.b32 	%r356, 94;
	mov.f64 	%fd488, %fd195;
	@%p196 bra 	$L__BB0_316;
$L__BB0_203:
	ld.global.u32 	%r222, [%rd6+988];
	setp.ne.s32 	%p197, %r222, 1;
	@%p197 bra 	$L__BB0_205;
	ld.local.f64 	%fd419, [%rd4+760];
	sub.f64 	%fd197, %fd488, %fd419;
	setp.lt.f64 	%p198, %fd197, 0d0000000000000000;
	mov.b32 	%r356, 95;
	mov.f64 	%fd488, %fd197;
	@%p198 bra 	$L__BB0_316;
$L__BB0_205:
	ld.global.u32 	%r224, [%rd6+992];
	setp.ne.s32 	%p199, %r224, 1;
	@%p199 bra 	$L__BB0_207;
	ld.local.f64 	%fd420, [%rd4+768];
	sub.f64 	%fd199, %fd488, %fd420;
	setp.lt.f64 	%p200, %fd199, 0d0000000000000000;
	mov.b32 	%r356, 96;
	mov.f64 	%fd488, %fd199;
	@%p200 bra 	$L__BB0_316;
$L__BB0_207:
	ld.global.u32 	%r226, [%rd6+996];
	setp.ne.s32 	%p201, %r226, 1;
	@%p201 bra 	$L__BB0_209;
	ld.local.f64 	%fd421, [%rd4+776];
	sub.f64 	%fd201, %fd488, %fd421;
	setp.lt.f64 	%p202, %fd201, 0d0000000000000000;
	mov.b32 	%r356, 97;
	mov.f64 	%fd488, %fd201;
	@%p202 bra 	$L__BB0_316;
$L__BB0_209:
	ld.global.u32 	%r228, [%rd6+1000];
	setp.ne.s32 	%p203, %r228, 1;
	@%p203 bra 	$L__BB0_211;
	ld.local.f64 	%fd422, [%rd4+784];
	sub.f64 	%fd203, %fd488, %fd422;
	setp.lt.f64 	%p204, %fd203, 0d0000000000000000;
	mov.b32 	%r356, 98;
	mov.f64 	%fd488, %fd203;
	@%p204 bra 	$L__BB0_316;
$L__BB0_211:
	ld.global.u32 	%r230, [%rd6+1004];
	setp.ne.s32 	%p205, %r230, 1;
	@%p205 bra 	$L__BB0_213;
	ld.local.f64 	%fd423, [%rd4+792];
	sub.f64 	%fd205, %fd488, %fd423;
	setp.lt.f64 	%p206, %fd205, 0d0000000000000000;
	mov.b32 	%r356, 99;
	mov.f64 	%fd488, %fd205;
	@%p206 bra 	$L__BB0_316;
$L__BB0_213:
	ld.global.u32 	%r232, [%rd6+1008];
	setp.ne.s32 	%p207, %r232, 1;
	@%p207 bra 	$L__BB0_215;
	ld.local.f64 	%fd424, [%rd4+800];
	sub.f64 	%fd207, %fd488, %fd424;
	setp.lt.f64 	%p208, %fd207, 0d0000000000000000;
	mov.b32 	%r356, 100;
	mov.f64 	%fd488, %fd207;
	@%p208 bra 	$L__BB0_316;
$L__BB0_215:
	ld.global.u32 	%r234, [%rd6+1012];
	setp.ne.s32 	%p209, %r234, 1;
	@%p209 bra 	$L__BB0_217;
	ld.local.f64 	%fd425, [%rd4+808];
	sub.f64 	%fd209, %fd488, %fd425;
	setp.lt.f64 	%p210, %fd209, 0d0000000000000000;
	mov.b32 	%r356, 101;
	mov.f64 	%fd488, %fd209;
	@%p210 bra 	$L__BB0_316;
$L__BB0_217:
	ld.global.u32 	%r236, [%rd6+1016];
	setp.ne.s32 	%p211, %r236, 1;
	@%p211 bra 	$L__BB0_219;
	ld.local.f64 	%fd426, [%rd4+816];
	sub.f64 	%fd211, %fd488, %fd426;
	setp.lt.f64 	%p212, %fd211, 0d0000000000000000;
	mov.b32 	%r356, 102;
	mov.f64 	%fd488, %fd211;
	@%p212 bra 	$L__BB0_316;
$L__BB0_219:
	ld.global.u32 	%r238, [%rd6+1020];
	setp.ne.s32 	%p213, %r238, 1;
	@%p213 bra 	$L__BB0_221;
	ld.local.f64 	%fd427, [%rd4+824];
	sub.f64 	%fd213, %fd488, %fd427;
	setp.lt.f64 	%p214, %fd213, 0d0000000000000000;
	mov.b32 	%r356, 103;
	mov.f64 	%fd488, %fd213;
	@%p214 bra 	$L__BB0_316;
$L__BB0_221:
	ld.global.u32 	%r240, [%rd6+1024];
	setp.ne.s32 	%p215, %r240, 1;
	@%p215 bra 	$L__BB0_223;
	ld.local.f64 	%fd428, [%rd4+832];
	sub.f64 	%fd215, %fd488, %fd428;
	setp.lt.f64 	%p216, %fd215, 0d0000000000000000;
	mov.b32 	%r356, 104;
	mov.f64 	%fd488, %fd215;
	@%p216 bra 	$L__BB0_316;
$L__BB0_223:
	ld.global.u32 	%r242, [%rd6+1028];
	setp.ne.s32 	%p217, %r242, 1;
	@%p217 bra 	$L__BB0_225;
	ld.local.f64 	%fd429, [%rd4+840];
	sub.f64 	%fd217, %fd488, %fd429;
	setp.lt.f64 	%p218, %fd217, 0d0000000000000000;
	mov.b32 	%r356, 105;
	mov.f64 	%fd488, %fd217;
	@%p218 bra 	$L__BB0_316;
$L__BB0_225:
	ld.global.u32 	%r244, [%rd6+1032];
	setp.ne.s32 	%p219, %r244, 1;
	@%p219 bra 	$L__BB0_227;
	ld.local.f64 	%fd430, [%rd4+848];
	sub.f64 	%fd219, %fd488, %fd430;
	setp.lt.f64 	%p220, %fd219, 0d0000000000000000;
	mov.b32 	%r356, 106;
	mov.f64 	%fd488, %fd219;
	@%p220 bra 	$L__BB0_316;
$L__BB0_227:
	ld.global.u32 	%r246, [%rd6+1036];
	setp.ne.s32 	%p221, %r246, 1;
	@%p221 bra 	$L__BB0_229;
	ld.local.f64 	%fd431, [%rd4+856];
	sub.f64 	%fd221, %fd488, %fd431;
	setp.lt.f64 	%p222, %fd221, 0d0000000000000000;
	mov.b32 	%r356, 107;
	mov.f64 	%fd488, %fd221;
	@%p222 bra 	$L__BB0_316;
$L__BB0_229:
	ld.global.u32 	%r248, [%rd6+1040];
	setp.ne.s32 	%p223, %r248, 1;
	@%p223 bra 	$L__BB0_231;
	ld.local.f64 	%fd432, [%rd4+864];
	sub.f64 	%fd223, %fd488, %fd432;
	setp.lt.f64 	%p224, %fd223, 0d0000000000000000;
	mov.b32 	%r356, 108;
	mov.f64 	%fd488, %fd223;
	@%p224 bra 	$L__BB0_316;
$L__BB0_231:
	ld.global.u32 	%r250, [%rd6+1044];
	setp.ne.s32 	%p225, %r250, 1;
	@%p225 bra 	$L__BB0_233;
	ld.local.f64 	%fd433, [%rd4+872];
	sub.f64 	%fd225, %fd488, %fd433;
	setp.lt.f64 	%p226, %fd225, 0d0000000000000000;
	mov.b32 	%r356, 109;
	mov.f64 	%fd488, %fd225;
	@%p226 bra 	$L__BB0_316;
$L__BB0_233:
	ld.global.u32 	%r252, [%rd6+1048];
	setp.ne.s32 	%p227, %r252, 1;
	@%p227 bra 	$L__BB0_235;
	ld.local.f64 	%fd434, [%rd4+880];
	sub.f64 	%fd227, %fd488, %fd434;
	setp.lt.f64 	%p228, %fd227, 0d0000000000000000;
	mov.b32 	%r356, 110;
	mov.f64 	%fd488, %fd227;
	@%p228 bra 	$L__BB0_316;
$L__BB0_235:
	ld.global.u32 	%r254, [%rd6+1052];
	setp.ne.s32 	%p229, %r254, 1;
	@%p229 bra 	$L__BB0_237;
	ld.local.f64 	%fd435, [%rd4+888];
	sub.f64 	%fd229, %fd488, %fd435;
	setp.lt.f64 	%p230, %fd229, 0d0000000000000000;
	mov.b32 	%r356, 111;
	mov.f64 	%fd488, %fd229;
	@%p230 bra 	$L__BB0_316;
$L__BB0_237:
	ld.global.u32 	%r256, [%rd6+1056];
	setp.ne.s32 	%p231, %r256, 1;
	@%p231 bra 	$L__BB0_239;
	ld.local.f64 	%fd436, [%rd4+896];
	sub.f64 	%fd231, %fd488, %fd436;
	setp.lt.f64 	%p232, %fd231, 0d0000000000000000;
	mov.b32 	%r356, 112;
	mov.f64 	%fd488, %fd231;
	@%p232 bra 	$L__BB0_316;
$L__BB0_239:
	ld.global.u32 	%r258, [%rd6+1060];
	setp.ne.s32 	%p233, %r258, 1;
	@%p233 bra 	$L__BB0_241;
	ld.local.f64 	%fd437, [%rd4+904];
	sub.f64 	%fd233, %fd488, %fd437;
	setp.lt.f64 	%p234, %fd233, 0d0000000000000000;
	mov.b32 	%r356, 113;
	mov.f64 	%fd488, %fd233;
	@%p234 bra 	$L__BB0_316;
$L__BB0_241:
	ld.global.u32 	%r260, [%rd6+1064];
	setp.ne.s32 	%p235, %r260, 1;
	@%p235 bra 	$L__BB0_243;
	ld.local.f64 	%fd438, [%rd4+912];
	sub.f64 	%fd235, %fd488, %fd438;
	setp.lt.f64 	%p236, %fd235, 0d0000000000000000;
	mov.b32 	%r356, 114;
	mov.f64 	%fd488, %fd235;
	@%p236 bra 	$L__BB0_316;
$L__BB0_243:
	ld.global.u32 	%r262, [%rd6+1068];
	setp.ne.s32 	%p237, %r262, 1;
	@%p237 bra 	$L__BB0_245;
	ld.local.f64 	%fd439, [%rd4+920];
	sub.f64 	%fd237, %fd488, %fd439;
	setp.lt.f64 	%p238, %fd237, 0d0000000000000000;
	mov.b32 	%r356, 115;
	mov.f64 	%fd488, %fd237;
	@%p238 bra 	$L__BB0_316;
$L__BB0_245:
	ld.global.u32 	%r264, [%rd6+1072];
	setp.ne.s32 	%p239, %r264, 1;
	@%p239 bra 	$L__BB0_247;
	ld.local.f64 	%fd440, [%rd4+928];
	sub.f64 	%fd239, %fd488, %fd440;
	setp.lt.f64 	%p240, %fd239, 0d0000000000000000;
	mov.b32 	%r356, 116;
	mov.f64 	%fd488, %fd239;
	@%p240 bra 	$L__BB0_316;
$L__BB0_247:
	ld.global.u32 	%r266, [%rd6+1076];
	setp.ne.s32 	%p241, %r266, 1;
	@%p241 bra 	$L__BB0_249;
	ld.local.f64 	%fd441, [%rd4+936];
	sub.f64 	%fd241, %fd488, %fd441;
	setp.lt.f64 	%p242, %fd241, 0d0000000000000000;
	mov.b32 	%r356, 117;
	mov.f64 	%fd488, %fd241;
	@%p242 bra 	$L__BB0_316;
$L__BB0_249:
	ld.global.u32 	%r268, [%rd6+1080];
	setp.ne.s32 	%p243, %r268, 1;
	@%p243 bra 	$L__BB0_251;
	ld.local.f64 	%fd442, [%rd4+944];
	sub.f64 	%fd243, %fd488, %fd442;
	setp.lt.f64 	%p244, %fd243, 0d0000000000000000;
	mov.b32 	%r356, 118;
	mov.f64 	%fd488, %fd243;
	@%p244 bra 	$L__BB0_316;
$L__BB0_251:
	ld.global.u32 	%r270, [%rd6+1084];
	setp.ne.s32 	%p245, %r270, 1;
	@%p245 bra 	$L__BB0_253;
	ld.local.f64 	%fd443, [%rd4+952];
	sub.f64 	%fd245, %fd488, %fd443;
	setp.lt.f64 	%p246, %fd245, 0d0000000000000000;
	mov.b32 	%r356, 119;
	mov.f64 	%fd488, %fd245;
	@%p246 bra 	$L__BB0_316;
$L__BB0_253:
	ld.global.u32 	%r272, [%rd6+1088];
	setp.ne.s32 	%p247, %r272, 1;
	@%p247 bra 	$L__BB0_255;
	ld.local.f64 	%fd444, [%rd4+960];
	sub.f64 	%fd247, %fd488, %fd444;
	setp.lt.f64 	%p248, %fd247, 0d0000000000000000;
	mov.b32 	%r356, 120;
	mov.f64 	%fd488, %fd247;
	@%p248 bra 	$L__BB0_316;
$L__BB0_255:
	ld.global.u32 	%r274, [%rd6+1092];
	setp.ne.s32 	%p249, %r274, 1;
	@%p249 bra 	$L__BB0_257;
	ld.local.f64 	%fd445, [%rd4+968];
	sub.f64 	%fd249, %fd488, %fd445;
	setp.lt.f64 	%p250, %fd249, 0d0000000000000000;
	mov.b32 	%r356, 121;
	mov.f64 	%fd488, %fd249;
	@%p250 bra 	$L__BB0_316;
$L__BB0_257:
	ld.global.u32 	%r276, [%rd6+1096];
	setp.ne.s32 	%p251, %r276, 1;
	@%p251 bra 	$L__BB0_259;
	ld.local.f64 	%fd446, [%rd4+976];
	sub.f64 	%fd251, %fd488, %fd446;
	setp.lt.f64 	%p252, %fd251, 0d0000000000000000;
	mov.b32 	%r356, 122;
	mov.f64 	%fd488, %fd251;
	@%p252 bra 	$L__BB0_316;
$L__BB0_259:
	ld.global.u32 	%r278, [%rd6+1100];
	setp.ne.s32 	%p253, %r278, 1;
	@%p253 bra 	$L__BB0_261;
	ld.local.f64 	%fd447, [%rd4+984];
	sub.f64 	%fd253, %fd488, %fd447;
	setp.lt.f64 	%p254, %fd253, 0d0000000000000000;
	mov.b32 	%r356, 123;
	mov.f64 	%fd488, %fd253;
	@%p254 bra 	$L__BB0_316;
$L__BB0_261:
	ld.global.u32 	%r280, [%rd6+1104];
	setp.ne.s32 	%p255, %r280, 1;
	@%p255 bra 	$L__BB0_263;
	ld.local.f64 	%fd448, [%rd4+992];
	sub.f64 	%fd255, %fd488, %fd448;
	setp.lt.f64 	%p256, %fd255, 0d0000000000000000;
	mov.b32 	%r356, 124;
	mov.f64 	%fd488, %fd255;
	@%p256 bra 	$L__BB0_316;
$L__BB0_263:
	ld.global.u32 	%r282, [%rd6+1108];
	setp.ne.s32 	%p257, %r282, 1;
	@%p257 bra 	$L__BB0_265;
	ld.local.f64 	%fd449, [%rd4+1000];
	sub.f64 	%fd257, %fd488, %fd449;
	setp.lt.f64 	%p258, %fd257, 0d0000000000000000;
	mov.b32 	%r356, 125;
	mov.f64 	%fd488, %fd257;
	@%p258 bra 	$L__BB0_316;
$L__BB0_265:
	ld.global.u32 	%r284, [%rd6+1112];
	setp.ne.s32 	%p259, %r284, 1;
	@%p259 bra 	$L__BB0_267;
	ld.local.f64 	%fd450, [%rd4+1008];
	sub.f64 	%fd259, %fd488, %fd450;
	setp.lt.f64 	%p260, %fd259, 0d0000000000000000;
	mov.b32 	%r356, 126;
	mov.f64 	%fd488, %fd259;
	@%p260 bra 	$L__BB0_316;
$L__BB0_267:
	ld.global.u32 	%r286, [%rd6+1116];
	setp.ne.s32 	%p261, %r286, 1;
	@%p261 bra 	$L__BB0_269;
	ld.local.f64 	%fd451, [%rd4+1016];
	sub.f64 	%fd261, %fd488, %fd451;
	setp.lt.f64 	%p262, %fd261, 0d0000000000000000;
	mov.b32 	%r356, 127;
	mov.f64 	%fd488, %fd261;
	@%p262 bra 	$L__BB0_316;
$L__BB0_269:
	ld.global.u32 	%r288, [%rd6+1120];
	setp.ne.s32 	%p263, %r288, 1;
	@%p263 bra 	$L__BB0_271;
	ld.local.f64 	%fd452, [%rd4+1024];
	sub.f64 	%fd263, %fd488, %fd452;
	setp.lt.f64 	%p264, %fd263, 0d0000000000000000;
	mov.b32 	%r356, 128;
	mov.f64 	%fd488, %fd263;
	@%p264 bra 	$L__BB0_316;
$L__BB0_271:
	ld.global.u32 	%r290, [%rd6+1124];
	setp.ne.s32 	%p265, %r290, 1;
	@%p265 bra 	$L__BB0_273;
	ld.local.f64 	%fd453, [%rd4+1032];
	sub.f64 	%fd265, %fd488, %fd453;
	setp.lt.f64 	%p266, %fd265, 0d0000000000000000;
	mov.b32 	%r356, 129;
	mov.f64 	%fd488, %fd265;
	@%p266 bra 	$L__BB0_316;
$L__BB0_273:
	ld.global.u32 	%r292, [%rd6+1128];
	setp.ne.s32 	%p267, %r292, 1;
	@%p267 bra 	$L__BB0_275;
	ld.local.f64 	%fd454, [%rd4+1040];
	sub.f64 	%fd267, %fd488, %fd454;
	setp.lt.f64 	%p268, %fd267, 0d0000000000000000;
	mov.b32 	%r356, 130;
	mov.f64 	%fd488, %fd267;
	@%p268 bra 	$L__BB0_316;
$L__BB0_275:
	ld.global.u32 	%r294, [%rd6+1132];
	setp.ne.s32 	%p269, %r294, 1;
	@%p269 bra 	$L__BB0_277;
	ld.local.f64 	%fd455, [%rd4+1048];
	sub.f64 	%fd269, %fd488, %fd455;
	setp.lt.f64 	%p270, %fd269, 0d0000000000000000;
	mov.b32 	%r356, 131;
	mov.f64 	%fd488, %fd269;
	@%p270 bra 	$L__BB0_316;
$L__BB0_277:
	ld.global.u32 	%r296, [%rd6+1136];
	setp.ne.s32 	%p271, %r296, 1;
	@%p271 bra 	$L__BB0_279;
	ld.local.f64 	%fd456, [%rd4+1056];
	sub.f64 	%fd271, %fd488, %fd456;
	setp.lt.f64 	%p272, %fd271, 0d0000000000000000;
	mov.b32 	%r356, 132;
	mov.f64 	%fd488, %fd271;
	@%p272 bra 	$L__BB0_316;
$L__BB0_279:
	ld.global.u32 	%r298, [%rd6+1140];
	setp.ne.s32 	%p273, %r298, 1;
	@%p273 bra 	$L__BB0_281;
	ld.local.f64 	%fd457, [%rd4+1064];
	sub.f64 	%fd273, %fd488, %fd457;
	setp.lt.f64 	%p274, %fd273, 0d0000000000000000;
	mov.b32 	%r356, 133;
	mov.f64 	%fd488, %fd273;
	@%p274 bra 	$L__BB0_316;
$L__BB0_281:
	ld.global.u32 	%r300, [%rd6+1144];
	setp.ne.s32 	%p275, %r300, 1;
	@%p275 bra 	$L__BB0_283;
	ld.local.f64 	%fd458, [%rd4+1072];
	sub.f64 	%fd275, %fd488, %fd458;
	setp.lt.f64 	%p276, %fd275, 0d0000000000000000;
	mov.b32 	%r356, 134;
	mov.f64 	%fd488, %fd275;
	@%p276 bra 	$L__BB0_316;
$L__BB0_283:
	ld.global.u32 	%r302, [%rd6+1148];
	setp.ne.s32 	%p277, %r302, 1;
	@%p277 bra 	$L__BB0_285;
	ld.local.f64 	%fd459, [%rd4+1080];
	sub.f64 	%fd277, %fd488, %fd459;
	setp.lt.f64 	%p278, %fd277, 0d0000000000000000;
	mov.b32 	%r356, 135;
	mov.f64 	%fd488, %fd277;
	@%p278 bra 	$L__BB0_316;
$L__BB0_285:
	ld.global.u32 	%r304, [%rd6+1152];
	setp.ne.s32 	%p279, %r304, 1;
	@%p279 bra 	$L__BB0_287;
	ld.local.f64 	%fd460, [%rd4+1088];
	sub.f64 	%fd279, %fd488, %fd460;
	setp.lt.f64 	%p280, %fd279, 0d0000000000000000;
	mov.b32 	%r356, 136;
	mov.f64 	%fd488, %fd279;
	@%p280 bra 	$L__BB0_316;
$L__BB0_287:
	ld.global.u32 	%r306, [%rd6+1156];
	setp.ne.s32 	%p281, %r306, 1;
	@%p281 bra 	$L__BB0_289;
	ld.local.f64 	%fd461, [%rd4+1096];
	sub.f64 	%fd281, %fd488, %fd461;
	setp.lt.f64 	%p282, %fd281, 0d0000000000000000;
	mov.b32 	%r356, 137;
	mov.f64 	%fd488, %fd281;
	@%p282 bra 	$L__BB0_316;
$L__BB0_289:
	ld.global.u32 	%r308, [%rd6+1160];
	setp.ne.s32 	%p283, %r308, 1;
	@%p283 bra 	$L__BB0_291;
	ld.local.f64 	%fd462, [%rd4+1104];
	sub.f64 	%fd283, %fd488, %fd462;
	setp.lt.f64 	%p284, %fd283, 0d0000000000000000;
	mov.b32 	%r356, 138;
	mov.f64 	%fd488, %fd283;
	@%p284 bra 	$L__BB0_316;
$L__BB0_291:
	ld.global.u32 	%r310, [%rd6+1164];
	setp.ne.s32 	%p285, %r310, 1;
	@%p285 bra 	$L__BB0_293;
	ld.local.f64 	%fd463, [%rd4+1112];
	sub.f64 	%fd285, %fd488, %fd463;
	setp.lt.f64 	%p286, %fd285, 0d0000000000000000;
	mov.b32 	%r356, 139;
	mov.f64 	%fd488, %fd285;
	@%p286 bra 	$L__BB0_316;
$L__BB0_293:
	ld.global.u32 	%r312, [%rd6+1168];
	setp.ne.s32 	%p287, %r312, 1;
	@%p287 bra 	$L__BB0_295;
	ld.local.f64 	%fd464, [%rd4+1120];
	sub.f64 	%fd287, %fd488, %fd464;
	setp.lt.f64 	%p288, %fd287, 0d0000000000000000;
	mov.b32 	%r356, 140;
	mov.f64 	%fd488, %fd287;
	@%p288 bra 	$L__BB0_316;
$L__BB0_295:
	ld.global.u32 	%r314, [%rd6+1172];
	setp.ne.s32 	%p289, %r314, 1;
	@%p289 bra 	$L__BB0_297;
	ld.local.f64 	%fd465, [%rd4+1128];
	sub.f64 	%fd289, %fd488, %fd465;
	setp.lt.f64 	%p290, %fd289, 0d0000000000000000;
	mov.b32 	%r356, 141;
	mov.f64 	%fd488, %fd289;
	@%p290 bra 	$L__BB0_316;
$L__BB0_297:
	ld.global.u32 	%r316, [%rd6+1176];
	setp.ne.s32 	%p291, %r316, 1;
	@%p291 bra 	$L__BB0_299;
	ld.local.f64 	%fd466, [%rd4+1136];
	sub.f64 	%fd291, %fd488, %fd466;
	setp.lt.f64 	%p292, %fd291, 0d0000000000000000;
	mov.b32 	%r356, 142;
	mov.f64 	%fd488, %fd291;
	@%p292 bra 	$L__BB0_316;
$L__BB0_299:
	ld.global.u32 	%r318, [%rd6+1180];
	setp.ne.s32 	%p293, %r318, 1;
	@%p293 bra 	$L__BB0_301;
	ld.local.f64 	%fd467, [%rd4+1144];
	sub.f64 	%fd293, %fd488, %fd467;
	setp.lt.f64 	%p294, %fd293, 0d0000000000000000;
	mov.b32 	%r356, 143;
	mov.f64 	%fd488, %fd293;
	@%p294 bra 	$L__BB0_316;
$L__BB0_301:
	ld.global.u32 	%r320, [%rd6+1184];
	setp.ne.s32 	%p295, %r320, 1;
	@%p295 bra 	$L__BB0_303;
	ld.local.f64 	%fd468, [%rd4+1152];
	sub.f64 	%fd295, %fd488, %fd468;
	setp.lt.f64 	%p296, %fd295, 0d0000000000000000;
	mov.b32 	%r356, 144;
	mov.f64 	%fd488, %fd295;
	@%p296 bra 	$L__BB0_316;
$L__BB0_303:
	ld.global.u32 	%r322, [%rd6+1188];
	setp.ne.s32 	%p297, %r322, 1;
	@%p297 bra 	$L__BB0_305;
	ld.local.f64 	%fd469, [%rd4+1160];
	sub.f64 	%fd297, %fd488, %fd469;
	setp.lt.f64 	%p298, %fd297, 0d0000000000000000;
	mov.b32 	%r356, 145;
	mov.f64 	%fd488, %fd297;
	@%p298 bra 	$L__BB0_316;
$L__BB0_305:
	ld.global.u32 	%r324, [%rd6+1192];
	setp.ne.s32 	%p299, %r324, 1;
	@%p299 bra 	$L__BB0_307;
	ld.local.f64 	%fd470, [%rd4+1168];
	sub.f64 	%fd299, %fd488, %fd470;
	setp.lt.f64 	%p300, %fd299, 0d0000000000000000;
	mov.b32 	%r356, 146;
	mov.f64 	%fd488, %fd299;
	@%p300 bra 	$L__BB0_316;
$L__BB0_307:
	ld.global.u32 	%r326, [%rd6+1196];
	setp.ne.s32 	%p301, %r326, 1;
	@%p301 bra 	$L__BB0_309;
	ld.local.f64 	%fd471, [%rd4+1176];
	sub.f64 	%fd301, %fd488, %fd471;
	setp.lt.f64 	%p302, %fd301, 0d0000000000000000;
	mov.b32 	%r356, 147;
	mov.f64 	%fd488, %fd301;
	@%p302 bra 	$L__BB0_316;
$L__BB0_309:
	ld.global.u32 	%r328, [%rd6+1200];
	setp.ne.s32 	%p303, %r328, 1;
	@%p303 bra 	$L__BB0_311;
	ld.local.f64 	%fd472, [%rd4+1184];
	sub.f64 	%fd303, %fd488, %fd472;
	setp.lt.f64 	%p304, %fd303, 0d0000000000000000;
	mov.b32 	%r356, 148;
	mov.f64 	%fd488, %fd303;
	@%p304 bra 	$L__BB0_316;
$L__BB0_311:
	ld.global.u32 	%r331, [%rd6+1204];
	setp.eq.s32 	%p305, %r331, 1;
	ld.local.f64 	%fd473, [%rd4+1192];
	setp.lt.f64 	%p306, %fd488, %fd473;
	and.pred  	%p307, %p305, %p306;
	mov.b32 	%r356, 149;
	@%p307 bra 	$L__BB0_316;
$L__BB0_312:
	mov.b32 	%r355, 0;
$L__BB0_313:
	mul.wide.u32 	%rd48, %r355, 4;
	add.s64 	%rd16, %rd6, %rd48;
	ld.global.u32 	%r333, [%rd16+608];
	setp.eq.s32 	%p308, %r333, 1;
	mov.u32 	%r356, %r355;
	@%p308 bra 	$L__BB0_316;
	add.s32 	%r356, %r355, 1;
	ld.global.u32 	%r334, [%rd16+612];
	setp.eq.s32 	%p309, %r334, 1;
	@%p309 bra 	$L__BB0_316;
	add.s32 	%r355, %r355, 2;
	setp.ne.s32 	%p310, %r355, 150;
	mov.b32 	%r356, -1;
	@%p310 bra 	$L__BB0_313;
$L__BB0_316:
	mul.wide.s32 	%rd49, %r354, 4;
	add.s64 	%rd50, %rd6, %rd49;
	st.global.u32 	[%rd50], %r356;
	mul.wide.s32 	%rd51, %r356, 4;
	add.s64 	%rd52, %rd6, %rd51;
	mov.b32 	%r336, 0;
	st.global.u32 	[%rd52+608], %r336;
	ld.global.u32 	%r337, [%rd6+1212];
	add.s32 	%r354, %r337, 1;
	st.global.v2.u32 	[%rd6+1208], {%r356, %r354};
	setp.lt.s32 	%p311, %r337, 149;
	@%p311 bra 	$L__BB0_4;
	mov.b64 	%rd53, 0;
	st.global.u64 	[%rd6+600], %rd53;
	add.s64 	%rd54, %rd25, %rd5;
	add.s64 	%rd68, %rd54, 8;
	mov.f64 	%fd636, 0d0000000000000000;
	mov.b32 	%r357, 0;
$L__BB0_318:
	ld.global.u32 	%r339, [%rd68+-4];
	ld.global.u32 	%r340, [%rd68+-8];
	mul.lo.s32 	%r12, %r339, 150;
	add.s32 	%r341, %r12, %r340;
	mul.wide.s32 	%rd55, %r341, 8;
	add.s64 	%rd56, %rd2, %rd55;
	ld.global.f64 	%fd476, [%rd56];
	add.f64 	%fd306, %fd636, %fd476;
	st.global.f64 	[%rd6+600], %fd306;
	setp.eq.s32 	%p312, %r357, 148;
	@%p312 bra 	$L__BB0_320;
	ld.global.u32 	%r342, [%rd68];
	ld.global.u32 	%r343, [%rd68+-4];
	mad.lo.s32 	%r344, %r342, 150, %r343;
	mul.wide.s32 	%rd57, %r344, 8;
	add.s64 	%rd58, %rd2, %rd57;
	ld.global.f64 	%fd477, [%rd58];
	add.f64 	%fd478, %fd306, %fd477;
	st.global.f64 	[%rd6+600], %fd478;
	ld.global.u32 	%r345, [%rd68+4];
	ld.global.u32 	%r346, [%rd68];
	mad.lo.s32 	%r347, %r345, 150, %r346;
	mul.wide.s32 	%rd59, %r347, 8;
	add.s64 	%rd60, %rd2, %rd59;
	ld.global.f64 	%fd479, [%rd60];
	add.f64 	%fd480, %fd478, %fd479;
	st.global.f64 	[%rd6+600], %fd480;
	ld.global.u32 	%r348, [%rd68+8];
	ld.global.u32 	%r349, [%rd68+4];
	mad.lo.s32 	%r350, %r348, 150, %r349;
	mul.wide.s32 	%rd61, %r350, 8;
	add.s64 	%rd62, %rd2, %rd61;
	ld.global.f64 	%fd481, [%rd62];
	add.f64 	%fd636, %fd480, %fd481;
	st.global.f64 	[%rd6+600], %fd636;
	add.s32 	%r357, %r357, 4;
	add.s64 	%rd68, %rd68, 16;
	bra.uni 	$L__BB0_318;
$L__BB0_320:
	ld.global.u32 	%r351, [%rd6];
	add.s32 	%r352, %r351, %r12;
	mul.wide.s32 	%rd63, %r352, 8;
	add.s64 	%rd64, %rd2, %rd63;
	ld.global.f64 	%fd482, [%rd64];
	add.f64 	%fd483, %fd306, %fd482;
	st.global.f64 	[%rd6+600], %fd483;
$L__BB0_321:
	ret;

}


// ===== COMPILED SASS (sm_100) =====

	.target	sm_100

	.elftype	@"ET_EXEC"


//--------------------- .note.nv.tkinfo           --------------------------
	.section	.note.nv.tkinfo,"",@"SHT_NOTE"
	.sectionflags	@"SHF_NOTE_NV_TKINFO"
	.tkinfo
        /*0018*/ 	.word	0x00000002
        /*0030*/ 	.string	""
        /*0030*/ 	.string	"ptxas"
        /*0030*/ 	.string	"Cuda compilation tools, release 13.0, V13.0.88"
        /*0030*/ 	.string	"Build cuda_13.0.r13.0/compiler.36424714_0"
        /*0030*/ 	.string	"-arch sm_100 -m 64 "



//--------------------- .note.nv.cuinfo           --------------------------
	.section	.note.nv.cuinfo,"",@"SHT_NOTE"
	.sectionflags	@"SHF_NOTE_NV_CUINFO"
        /*0018*/ 	.short	0x0002
        /*001a*/ 	.short	0x0064
        /*001c*/ 	.short	0x0082
	.zero		2


//--------------------- .nv.info                  --------------------------
	.section	.nv.info,"",@"SHT_CUDA_INFO"
	.align	4


	//----- nvinfo : EIATTR_REGCOUNT
	.align		4
        /*0000*/ 	.byte	0x04, 0x2f
        /*0002*/ 	.short	(.L_1 - .L_0)
	.align		4
.L_0:
        /*0004*/ 	.word	index@(_Z16antSearch_KernelP4CAntPdS1_Pf)
        /*0008*/ 	.word	0x00000020


	//----- nvinfo : EIATTR_FRAME_SIZE
	.align		4
.L_1:
        /*000c*/ 	.byte	0x04, 0x11
        /*000e*/ 	.short	(.L_3 - .L_2)
	.align		4
.L_2:
        /*0010*/ 	.word	index@($__internal_0_$__cuda_sm20_dblrcp_rn_slowpath_v3)
        /*0014*/ 	.word	0x000004b0


	//----- nvinfo : EIATTR_FRAME_SIZE
	.align		4
.L_3:
        /*0018*/ 	.byte	0x04, 0x11
        /*001a*/ 	.short	(.L_5 - .L_4)
	.align		4
.L_4:
        /*001c*/ 	.word	index@(_Z16antSearch_KernelP4CAntPdS1_Pf)
        /*0020*/ 	.word	0x000004b0


	//----- nvinfo : EIATTR_MIN_STACK_SIZE
	.align		4
.L_5:
        /*0024*/ 	.byte	0x04, 0x12
        /*0026*/ 	.short	(.L_7 - .L_6)
	.align		4
.L_6:
        /*0028*/ 	.word	index@(_Z16antSearch_KernelP4CAntPdS1_Pf)
        /*002c*/ 	.word	0x000004b0
.L_7:


//--------------------- .nv.compat                --------------------------
	.section	.nv.compat,"",@"SHT_CUDA_COMPAT_INFO"
	.align	4
        /*0000*/ 	.byte	0x02, 0x09, 0x00, 0x00, 0x02, 0x02, 0x01, 0x00, 0x02, 0x05, 0x05, 0x00, 0x03, 0x07, 0x01, 0x01
        /*0010*/ 	.byte	0x02, 0x03, 0x00, 0x00, 0x02, 0x06, 0x01, 0x00, 0x04, 0x0b, 0x08, 0x00, 0x01, 0x00, 0x00, 0x00
        /*0020*/ 	.byte	0x00, 0x00, 0x00, 0x00


//--------------------- .nv.info._Z16antSearch_KernelP4CAntPdS1_Pf --------------------------
	.section	.nv.info._Z16antSearch_KernelP4CAntPdS1_Pf,"",@"SHT_CUDA_INFO"
	.sectionflags	@""
	.align	4


	//----- nvinfo : EIATTR_CUDA_API_VERSION
	.align		4
        /*0000*/ 	.byte	0x04, 0x37
        /*0002*/ 	.short	(.L_9 - .L_8)
.L_8:
        /*0004*/ 	.word	0x00000082


	//----- nvinfo : EIATTR_KPARAM_INFO
	.align		4
.L_9:
        /*0008*/ 	.byte	0x04, 0x17
        /*000a*/ 	.short	(.L_11 - .L_10)
.L_10:
        /*000c*/ 	.word	0x00000000
        /*0010*/ 	.short	0x0003
        /*0012*/ 	.short	0x0018
        /*0014*/ 	.byte	0x00, 0xf5, 0x21, 0x00


	//----- nvinfo : EIATTR_KPARAM_INFO
	.align		4
.L_11:
        /*0018*/ 	.byte	0x04, 0x17
        /*001a*/ 	.short	(.L_13 - .L_12)
.L_12:
        /*001c*/ 	.word	0x00000000
        /*0020*/ 	.short	0x0002
        /*0022*/ 	.short	0x0010
        /*0024*/ 	.byte	0x00, 0xf5, 0x21, 0x00


	//----- nvinfo : EIATTR_KPARAM_INFO
	.align		4
.L_13:
        /*0028*/ 	.byte	0x04, 0x17
        /*002a*/ 	.short	(.L_15 - .L_14)
.L_14:
        /*002c*/ 	.word	0x00000000
        /*0030*/ 	.short	0x0001
        /*0032*/ 	.short	0x0008
        /*0034*/ 	.byte	0x00, 0xf5, 0x21, 0x00


	//----- nvinfo : EIATTR_KPARAM_INFO
	.align		4
.L_15:
        /*0038*/ 	.byte	0x04, 0x17
        /*003a*/ 	.short	(.L_17 - .L_16)
.L_16:
        /*003c*/ 	.word	0x00000000
        /*0040*/ 	.short	0x0000
        /*0042*/ 	.short	0x0000
        /*0044*/ 	.byte	0x00, 0xf5, 0x21, 0x00


	//----- nvinfo : EIATTR_SPARSE_MMA_MASK
	.align		4
.L_17:
        /*0048*/ 	.byte	0x03, 0x50
        /*004a*/ 	.short	0x0000


	//----- nvinfo : EIATTR_MAXREG_COUNT
	.align		4
        /*004c*/ 	.byte	0x03, 0x1b
        /*004e*/ 	.short	0x00ff


	//----- nvinfo : EIATTR_MERCURY_ISA_VERSION
	.align		4
        /*0050*/ 	.byte	0x03, 0x5f
        /*0052*/ 	.short	0x0101


	//----- nvinfo : EIATTR_VRC_CTA_INIT_COUNT
	.align		4
        /*0054*/ 	.byte	0x02, 0x4a
	.zero		1
	.zero		1


	//----- nvinfo : EIATTR_EXIT_INSTR_OFFSETS
	.align		4
        /*0058*/ 	.byte	0x04, 0x1c
        /*005a*/ 	.short	(.L_19 - .L_18)


	//   ....[0]....
.L_18:
        /*005c*/ 	.word	0x00000070


	//   ....[1]....
        /*0060*/ 	.word	0x0000b520


	//----- nvinfo : EIATTR_CRS_STACK_SIZE
	.align		4
.L_19:
        /*0064*/ 	.byte	0x04, 0x1e
        /*0066*/ 	.short	(.L_21 - .L_20)
.L_20:
        /*0068*/ 	.word	0x00000000


	//----- nvinfo : EIATTR_CBANK_PARAM_SIZE
	.align		4
.L_21:
        /*006c*/ 	.byte	0x03, 0x19
        /*006e*/ 	.short	0x0020


	//----- nvinfo : EIATTR_PARAM_CBANK
	.align		4
        /*0070*/ 	.byte	0x04, 0x0a
        /*0072*/ 	.short	(.L_23 - .L_22)
	.align		4
.L_22:
        /*0074*/ 	.word	index@(.nv.constant0._Z16antSearch_KernelP4CAntPdS1_Pf)
        /*0078*/ 	.short	0x0380
        /*007a*/ 	.short	0x0020


	//----- nvinfo : EIATTR_SW_WAR
	.align		4
.L_23:
        /*007c*/ 	.byte	0x04, 0x36
        /*007e*/ 	.short	(.L_25 - .L_24)
.L_24:
        /*0080*/ 	.word	0x00000008
.L_25:


//--------------------- .nv.callgraph             --------------------------
	.section	.nv.callgraph,"",@"SHT_CUDA_CALLGRAPH"
	.align	4
	.sectionentsize	8
	.align		4
        /*0000*/ 	.word	0x00000000
	.align		4
        /*0004*/ 	.word	0xffffffff
	.align		4
        /*0008*/ 	.word	0x00000000
	.align		4
        /*000c*/ 	.word	0xfffffffe
	.align		4
        /*0010*/ 	.word	0x00000000
	.align		4
        /*0014*/ 	.word	0xfffffffd
	.align		4
        /*0018*/ 	.word	0x00000000
	.align		4
        /*001c*/ 	.word	0xfffffffc


//--------------------- .text._Z16antSearch_KernelP4CAntPdS1_Pf --------------------------
	.section	.text._Z16antSearch_KernelP4CAntPdS1_Pf,"ax",@progbits
	.align	128
        .global         _Z16antSearch_KernelP4CAntPdS1_Pf
        .type           _Z16antSearch_KernelP4CAntPdS1_Pf,@function
        .size           _Z16antSearch_KernelP4CAntPdS1_Pf,(.L_x_320 - _Z16antSearch_KernelP4CAntPdS1_Pf)
        .other          _Z16antSearch_KernelP4CAntPdS1_Pf,@"STO_CUDA_ENTRY STV_DEFAULT"
_Z16antSearch_KernelP4CAntPdS1_Pf:
.text._Z16antSearch_KernelP4CAntPdS1_Pf:
[----:B------:R-:W0:Y:S01]  /*0000*/  LDC R1, c[0x0][0x37c] ;  /* 0x0000df00ff017b82 */ /* 0x000e220000000800 */
[----:B------:R-:W1:Y:S07]  /*0010*/  S2R R5, SR_TID.X ;  /* 0x0000000000057919 */ /* 0x000e6e0000002100 */
[----:B------:R-:W1:Y:S01]  /*0020*/  S2UR UR4, SR_CTAID.X ;  /* 0x00000000000479c3 */ /* 0x000e620000002500 */
[----:B0-----:R-:W-:-:S07]  /*0030*/  VIADD R1, R1, 0xfffffb50 ;  /* 0xfffffb5001017836 */ /* 0x001fce0000000000 */
[----:B------:R-:W1:Y:S02]  /*0040*/  LDC R0, c[0x0][0x360] ;  /* 0x0000d800ff007b82 */ /* 0x000e640000000800 */
[----:B-1----:R-:W-:-:S05]  /*0050*/  IMAD R5, R0, UR4, R5 ;  /* 0x0000000400057c24 */ /* 0x002fca000f8e0205 */
[----:B------:R-:W-:-:S13]  /*0060*/  ISETP.GT.AND P0, PT, R5, 0xff, PT ;  /* 0x000000ff0500780c */ /* 0x000fda0003f04270 */
[----:B------:R-:W-:Y:S05]  /*0070*/  @P0 EXIT ;  /* 0x000000000000094d */ /* 0x000fea0003800000 */
[----:B------:R-:W0:Y:S01]  /*0080*/  LDC.64 R16, c[0x0][0x380] ;  /* 0x0000e000ff107b82 */ /* 0x000e220000000a00 */
[----:B------:R-:W1:Y:S01]  /*0090*/  LDCU.64 UR4, c[0x0][0x358] ;  /* 0x00006b00ff0477ac */ /* 0x000e620008000a00 */
[----:B------:R-:W-:Y:S01]  /*00a0*/  IMAD.MOV.U32 R11, RZ, RZ, 0x1 ;  /* 0x00000001ff0b7424 */ /* 0x000fe200078e00ff */
[----:B------:R-:W2:Y:S05]  /*00b0*/  LDCU.64 UR6, c[0x0][0x390] ;  /* 0x00007200ff0677ac */ /* 0x000eaa0008000a00 */
[----:B------:R-:W3:Y:S01]  /*00c0*/  LDC.64 R2, c[0x0][0x398] ;  /* 0x0000e600ff027b82 */ /* 0x000ee20000000a00 */
[----:B------:R-:W4:Y:S01]  /*00d0*/  LDCU.64 UR8, c[0x0][0x388] ;  /* 0x00007100ff0877ac */ /* 0x000f220008000a00 */
[----:B0-----:R-:W-:-:S05]  /*00e0*/  IMAD.WIDE R16, R5, 0x4c0, R16 ;  /* 0x000004c005107825 */ /* 0x001fca00078e0210 */
[----:B-1----:R0:W-:Y:S01]  /*00f0*/  STG.E desc[UR4][R16.64], RZ ;  /* 0x000000ff10007986 */ /* 0x0021e2000c101904 */
[----:B---3--:R-:W-:-:S03]  /*0100*/  IMAD.WIDE R2, R5, 0x4, R2 ;  /* 0x0000000405027825 */ /* 0x008fc600078e0202 */
[----:B------:R0:W-:Y:S04]  /*0110*/  STG.E desc[UR4][R16.64+0x4], RZ ;  /* 0x000004ff10007986 */ /* 0x0001e8000c101904 */
        /* <DEDUP_REMOVED lines=98> */
[----:B------:R0:W-:Y:S04]  /*0740*/  STG.E desc[UR4][R16.64+0x260], R11 ;  /* 0x0002600b10007986 */ /* 0x0001e8000c101904 */
        /* <DEDUP_REMOVED lines=100> */
[----:B------:R0:W-:Y:S04]  /*0d90*/  STG.E desc[UR4][R16.64+0x190], RZ ;  /* 0x000190ff10007986 */ /* 0x0001e8000c101904 */
[----:B------:R0:W-:Y:S04]  /*0da0*/  STG.E desc[UR4][R16.64+0x3f4], R11 ;  /* 0x0003f40b10007986 */ /* 0x0001e8000c101904 */
        /* <DEDUP_REMOVED lines=49> */
[----:B------:R0:W-:Y:S04]  /*10c0*/  STG.E.64 desc[UR4][R16.64+0x258], RZ ;  /* 0x000258ff10007986 */ /* 0x0001e8000c101b04 */
        /* <DEDUP_REMOVED lines=48> */
[----:B------:R1:W3:Y:S01]  /*13d0*/  LDG.E R2, desc[UR4][R2.64] ;  /* 0x0000000402027981 */ /* 0x0002e2000c1e1900 */
[----:B------:R-:W-:Y:S01]  /*13e0*/  IMAD.MOV.U32 R4, RZ, RZ, 0x1 ;  /* 0x00000001ff047424 */ /* 0x000fe200078e00ff */
[----:B------:R-:W-:Y:S01]  /*13f0*/  IADD3 R6, P0, PT, R16, 0x264, RZ ;  /* 0x0000026410067810 */ /* 0x000fe20007f1e0ff */
[----:B------:R-:W-:Y:S02]  /*1400*/  BSSY.RECONVERGENT B0, `(.L_x_0) ;  /* 0x0000940000007945 */ /* 0x000fe40003800200 */
[----:B------:R-:W-:-:S02]  /*1410*/  IMAD R5, R5, 0x96, -R4 ;  /* 0x0000009605057824 */ /* 0x000fc400078e0a04 */
[----:B------:R-:W-:Y:S02]  /*1420*/  IMAD.X R4, RZ, RZ, R17, P0 ;  /* 0x000000ffff047224 */ /* 0x000fe400000e0611 */
[----:B-1----:R-:W-:Y:S02]  /*1430*/  IMAD.MOV.U32 R3, RZ, RZ, 0x1 ;  /* 0x00000001ff037424 */ /* 0x002fe400078e00ff */
[----:B---3--:R-:W-:-:S04]  /*1440*/  FMUL R0, R2, 150 ;  /* 0x4316000002007820 */ /* 0x008fc80000400000 */
[----:B------:R-:W1:Y:S02]  /*1450*/  F2I.TRUNC.NTZ R7, R0 ;  /* 0x0000000000077305 */ /* 0x000e64000020f100 */
[----:B-1----:R-:W-:Y:S01]  /*1460*/  IMAD.WIDE R8, R7, 0x4, R16 ;  /* 0x0000000407087825 */ /* 0x002fe200078e0210 */
[----:B------:R0:W-:Y:S04]  /*1470*/  STG.E desc[UR4][R16.64+0x4b8], R7 ;  /* 0x0004b80710007986 */ /* 0x0001e8000c101904 */
[----:B------:R0:W-:Y:S04]  /*1480*/  STG.E desc[UR4][R16.64], R7 ;  /* 0x0000000710007986 */ /* 0x0001e8000c101904 */
[----:B------:R0:W-:Y:S04]  /*1490*/  STG.E desc[UR4][R8.64+0x260], RZ ;  /* 0x000260ff08007986 */ /* 0x0001e8000c101904 */
[----:B--2-4-:R0:W-:Y:S02]  /*14a0*/  STG.E desc[UR4][R16.64+0x4bc], R11 ;  /* 0x0004bc0b10007986 */ /* 0x0141e4000c101904 */
.L_x_313:
[----:B-1----:R-:W1:Y:S01]  /*14b0*/  LDC.64 R14, c[0x0][0x388] ;  /* 0x0000e200ff0e7b82 */ /* 0x002e620000000a00 */
[----:B------:R-:W-:Y:S01]  /*14c0*/  IMAD.MOV.U32 R26, RZ, RZ, RZ ;  /* 0x000000ffff1a7224 */ /* 0x000fe200078e00ff */
[----:B0-2---:R-:W-:Y:S01]  /*14d0*/  MOV R8, R6 ;  /* 0x0000000600087202 */ /* 0x005fe20000000f00 */
[----:B------:R-:W-:Y:S01]  /*14e0*/  IMAD.MOV.U32 R7, RZ, RZ, RZ ;  /* 0x000000ffff077224 */ /* 0x000fe200078e00ff */
[----:B------:R-:W-:Y:S01]  /*14f0*/  CS2R R10, SRZ ;  /* 0x00000000000a7805 */ /* 0x000fe2000001ff00 */
[----:B------:R-:W-:Y:S02]  /*1500*/  IMAD.MOV.U32 R0, RZ, RZ, 0x8 ;  /* 0x00000008ff007424 */ /* 0x000fe400078e00ff */
[----:B------:R-:W-:Y:S01]  /*1510*/  IMAD.MOV.U32 R9, RZ, RZ, R4 ;  /* 0x000000ffff097224 */ /* 0x000fe200078e0004 */
[----:B------:R-:W0:Y:S06]  /*1520*/  LDC.64 R12, c[0x0][0x390] ;  /* 0x0000e400ff0c7b82 */ /* 0x000e2c0000000a00 */
.L_x_10:
[----:B--234-:R-:W2:Y:S01]  /*1530*/  LDG.E R2, desc[UR4][R8.64+-0x4] ;  /* 0xfffffc0408027981 */ /* 0x01cea2000c1e1900 */
[----:B------:R-:W-:Y:S01]  /*1540*/  BSSY.RECONVERGENT B1, `(.L_x_1) ;  /* 0x0000021000017945 */ /* 0x000fe20003800200 */
[----:B--2---:R-:W-:Y:S01]  /*1550*/  ISETP.NE.AND P0, PT, R2, 0x1, PT ;  /* 0x000000010200780c */ /* 0x004fe20003f05270 */
[----:B------:R-:W-:-:S12]  /*1560*/  IMAD.IADD R2, R1, 0x1, R0 ;  /* 0x0000000101027824 */ /* 0x000fd800078e0200 */
[----:B------:R-:W-:Y:S05]  /*1570*/  @P0 BRA `(.L_x_2) ;  /* 0x0000000000700947 */ /* 0x000fea0003800000 */
[----:B------:R-:W2:Y:S02]  /*1580*/  LDG.E R19, desc[UR4][R16.64+0x4b8] ;  /* 0x0004b80410137981 */ /* 0x000ea4000c1e1900 */
[----:B--2---:R-:W-:-:S04]  /*1590*/  IMAD R18, R19, 0x96, R26 ;  /* 0x0000009613127824 */ /* 0x004fc800078e021a */
[----:B-1----:R-:W-:-:S06]  /*15a0*/  IMAD.WIDE R20, R18, 0x8, R14 ;  /* 0x0000000812147825 */ /* 0x002fcc00078e020e */
[----:B------:R-:W2:Y:S01]  /*15b0*/  LDG.E.64 R20, desc[UR4][R20.64] ;  /* 0x0000000414147981 */ /* 0x000ea2000c1e1b00 */
[----:B0-----:R-:W-:-:S06]  /*15c0*/  IMAD.WIDE R18, R18, 0x8, R12 ;  /* 0x0000000812127825 */ /* 0x001fcc00078e020c */
[----:B------:R-:W5:Y:S01]  /*15d0*/  LDG.E.64 R18, desc[UR4][R18.64] ;  /* 0x0000000412127981 */ /* 0x000f62000c1e1b00 */
[----:B------:R-:W-:Y:S01]  /*15e0*/  BSSY.RECONVERGENT B2, `(.L_x_3) ;  /* 0x000000e000027945 */ /* 0x000fe20003800200 */
[----:B--2---:R-:W0:Y:S01]  /*15f0*/  MUFU.RCP64H R23, R21 ;  /* 0x0000001500177308 */ /* 0x004e220000001800 */
[----:B------:R-:W-:-:S06]  /*1600*/  VIADD R22, R21, 0x300402 ;  /* 0x0030040215167836 */ /* 0x000fcc0000000000 */
[----:B0-----:R-:W-:-:S08]  /*1610*/  DFMA R24, -R20, R22, 1 ;  /* 0x3ff000001418742b */ /* 0x001fd00000000116 */
[----:B------:R-:W-:Y:S01]  /*1620*/  DFMA R24, R24, R24, R24 ;  /* 0x000000181818722b */ /* 0x000fe20000000018 */
[----:B------:R-:W-:-:S07]  /*1630*/  FSETP.GEU.AND P0, PT, |R22|, 5.8789094863358348022e-39, PT ;  /* 0x004004021600780b */ /* 0x000fce0003f0e200 */
[----:B------:R-:W-:-:S08]  /*1640*/  DFMA R24, R22, R24, R22 ;  /* 0x000000181618722b */ /* 0x000fd00000000016 */
[----:B------:R-:W-:-:S08]  /*1650*/  DFMA R22, -R20, R24, 1 ;  /* 0x3ff000001416742b */ /* 0x000fd00000000118 */
[----:B------:R-:W-:Y:S01]  /*1660*/  DFMA R22, R24, R22, R24 ;  /* 0x000000161816722b */ /* 0x000fe20000000018 */
[----:B------:R-:W-:Y:S10]  /*1670*/  @P0 BRA `(.L_x_4) ;  /* 0x0000000000100947 */ /* 0x000ff40003800000 */
[----:B------:R-:W-:Y:S02]  /*1680*/  LOP3.LUT R24, R21, 0x7fffffff, RZ, 0xc0, !PT ;  /* 0x7fffffff15187812 */ /* 0x000fe400078ec0ff */
[----:B------:R-:W-:-:S03]  /*1690*/  MOV R27, 0x16c0 ;  /* 0x000016c0001b7802 */ /* 0x000fc60000000f00 */
[----:B------:R-:W-:-:S07]  /*16a0*/  VIADD R24, R24, 0xfff00000 ;  /* 0xfff0000018187836 */ /* 0x000fce0000000000 */
[----:B-----5:R-:W-:Y:S05]  /*16b0*/  CALL.REL.NOINC `($__internal_0_$__cuda_sm20_dblrcp_rn_slowpath_v3) ;  /* 0x0000009c009c7944 */ /* 0x020fea0003c00000 */
.L_x_4:
[----:B------:R-:W-:Y:S05]  /*16c0*/  BSYNC.RECONVERGENT B2 ;  /* 0x0000000000027941 */ /* 0x000fea0003800200 */
.L_x_3:
[----:B------:R-:W-:Y:S02]  /*16d0*/  DMUL R20, R22, R22 ;  /* 0x0000001616147228 */ /* 0x000fe40000000000 */
[----:B-----5:R-:W-:-:S06]  /*16e0*/  DMUL R18, R18, R18 ;  /* 0x0000001212127228 */ /* 0x020fcc0000000000 */
[----:B------:R-:W-:-:S08]  /*16f0*/  DMUL R20, R20, R22 ;  /* 0x0000001614147228 */ /* 0x000fd00000000000 */
[----:B------:R-:W-:-:S07]  /*1700*/  DMUL R18, R18, R20 ;  /* 0x0000001412127228 */ /* 0x000fce0000000000 */
[----:B------:R3:W-:Y:S01]  /*1710*/  STL.64 [R2+-0x8], R18 ;  /* 0xfffff81202007387 */ /* 0x0007e20000100a00 */
[----:B------:R-:W-:Y:S01]  /*1720*/  DADD R10, R10, R18 ;  /* 0x000000000a0a7229 */ /* 0x000fe20000000012 */
[----:B------:R-:W-:Y:S10]  /*1730*/  BRA `(.L_x_5) ;  /* 0x0000000000047947 */ /* 0x000ff40003800000 */
.L_x_2:
[----:B------:R2:W-:Y:S02]  /*1740*/  STL.64 [R2+-0x8], RZ ;  /* 0xfffff8ff02007387 */ /* 0x0005e40000100a00 */
.L_x_5:
[----:B------:R-:W-:Y:S05]  /*1750*/  BSYNC.RECONVERGENT B1 ;  /* 0x0000000000017941 */ /* 0x000fea0003800200 */
.L_x_1:
[----:B---3--:R-:W3:Y:S01]  /*1760*/  LDG.E R18, desc[UR4][R8.64] ;  /* 0x0000000408127981 */ /* 0x008ee2000c1e1900 */
[----:B------:R-:W-:Y:S01]  /*1770*/  BSSY.RECONVERGENT B1, `(.L_x_6) ;  /* 0x0000025000017945 */ /* 0x000fe20003800200 */
[----:B---3--:R-:W-:-:S13]  /*1780*/  ISETP.NE.AND P0, PT, R18, 0x1, PT ;  /* 0x000000011200780c */ /* 0x008fda0003f05270 */
[----:B------:R3:W-:Y:S01]  /*1790*/  @P0 STL.64 [R2], RZ ;  /* 0x000000ff02000387 */ /* 0x0007e20000100a00 */
[----:B------:R-:W-:Y:S05]  /*17a0*/  @P0 BRA `(.L_x_7) ;  /* 0x0000000000840947 */ /* 0x000fea0003800000 */
[----:B------:R-:W4:Y:S02]  /*17b0*/  LDG.E R18, desc[UR4][R16.64+0x4b8] ;  /* 0x0004b80410127981 */ /* 0x000f24000c1e1900 */
[----:B----4-:R-:W-:-:S05]  /*17c0*/  IMAD R18, R18, 0x96, RZ ;  /* 0x0000009612127824 */ /* 0x010fca00078e02ff */
[----:B------:R-:W-:-:S04]  /*17d0*/  IADD3 R19, P0, PT, R18, R26, RZ ;  /* 0x0000001a12137210 */ /* 0x000fc80007f1e0ff */
[----:B------:R-:W-:Y:S01]  /*17e0*/  LEA.HI.X.SX32 R20, R18, R7, 0x1, P0 ;  /* 0x0000000712147211 */ /* 0x000fe200000f0eff */
[----:B------:R-:W-:-:S03]  /*17f0*/  IMAD.SHL.U32 R18, R19, 0x8, RZ ;  /* 0x0000000813127824 */ /* 0x000fc600078e00ff */
[----:B------:R-:W-:Y:S02]  /*1800*/  SHF.L.U64.HI R19, R19, 0x3, R20 ;  /* 0x0000000313137819 */ /* 0x000fe40000010214 */
[----:B------:R-:W-:-:S04]  /*1810*/  IADD3 R20, P0, PT, R18, UR8, RZ ;  /* 0x0000000812147c10 */ /* 0x000fc8000ff1e0ff */
[----:B------:R-:W-:-:S06]  /*1820*/  IADD3.X R21, PT, PT, R19, UR9, RZ, P0, !PT ;  /* 0x0000000913157c10 */ /* 0x000fcc00087fe4ff */
[----:B------:R-:W4:Y:S01]  /*1830*/  LDG.E.64 R20, desc[UR4][R20.64+0x8] ;  /* 0x0000080414147981 */ /* 0x000f22000c1e1b00 */
[----:B------:R-:W-:-:S04]  /*1840*/  IADD3 R18, P0, PT, R18, UR6, RZ ;  /* 0x0000000612127c10 */ /* 0x000fc8000ff1e0ff */
[----:B------:R-:W-:-:S06]  /*1850*/  IADD3.X R19, PT, PT, R19, UR7, RZ, P0, !PT ;  /* 0x0000000713137c10 */ /* 0x000fcc00087fe4ff */
[----:B------:R-:W5:Y:S01]  /*1860*/  LDG.E.64 R18, desc[UR4][R18.64+0x8] ;  /* 0x0000080412127981 */ /* 0x000f62000c1e1b00 */
[----:B------:R-:W-:Y:S01]  /*1870*/  BSSY.RECONVERGENT B2, `(.L_x_8) ;  /* 0x000000e000027945 */ /* 0x000fe20003800200 */
[----:B----4-:R-:W4:Y:S01]  /*1880*/  MUFU.RCP64H R23, R21 ;  /* 0x0000001500177308 */ /* 0x010f220000001800 */
[----:B------:R-:W-:-:S05]  /*1890*/  VIADD R22, R21, 0x300402 ;  /* 0x0030040215167836 */ /* 0x000fca0000000000 */
[----:B------:R-:W-:Y:S01]  /*18a0*/  FSETP.GEU.AND P0, PT, |R22|, 5.8789094863358348022e-39, PT ;  /* 0x004004021600780b */ /* 0x000fe20003f0e200 */
[----:B----4-:R-:W-:-:S08]  /*18b0*/  DFMA R24, -R20, R22, 1 ;  /* 0x3ff000001418742b */ /* 0x010fd00000000116 */
[----:B------:R-:W-:-:S08]  /*18c0*/  DFMA R24, R24, R24, R24 ;  /* 0x000000181818722b */ /* 0x000fd00000000018 */
[----:B------:R-:W-:-:S08]  /*18d0*/  DFMA R24, R22, R24, R22 ;  /* 0x000000181618722b */ /* 0x000fd00000000016 */
[----:B------:R-:W-:-:S08]  /*18e0*/  DFMA R22, -R20, R24, 1 ;  /* 0x3ff000001416742b */ /* 0x000fd00000000118 */
[----:B------:R-:W-:Y:S01]  /*18f0*/  DFMA R22, R24, R22, R24 ;  /* 0x000000161816722b */ /* 0x000fe20000000018 */
[----:B------:R-:W-:Y:S10]  /*1900*/  @P0 BRA `(.L_x_9) ;  /* 0x0000000000100947 */ /* 0x000ff40003800000 */
[----:B------:R-:W-:Y:S02]  /*1910*/  LOP3.LUT R24, R21, 0x7fffffff, RZ, 0xc0, !PT ;  /* 0x7fffffff15187812 */ /* 0x000fe400078ec0ff */
[----:B------:R-:W-:-:S03]  /*1920*/  MOV R27, 0x1950 ;  /* 0x00001950001b7802 */ /* 0x000fc60000000f00 */
[----:B------:R-:W-:-:S07]  /*1930*/  VIADD R24, R24, 0xfff00000 ;  /* 0xfff0000018187836 */ /* 0x000fce0000000000 */
[----:B0123-5:R-:W-:Y:S05]  /*1940*/  CALL.REL.NOINC `($__internal_0_$__cuda_sm20_dblrcp_rn_slowpath_v3) ;  /* 0x0000009800f87944 */ /* 0x02ffea0003c00000 */
.L_x_9:
[----:B------:R-:W-:Y:S05]  /*1950*/  BSYNC.RECONVERGENT B2 ;  /* 0x0000000000027941 */ /* 0x000fea0003800200 */
.L_x_8:
[----:B------:R-:W-:Y:S02]  /*1960*/  DMUL R20, R22, R22 ;  /* 0x0000001616147228 */ /* 0x000fe40000000000 */
[----:B-----5:R-:W-:-:S06]  /*1970*/  DMUL R18, R18, R18 ;  /* 0x0000001212127228 */ /* 0x020fcc0000000000 */
[----:B------:R-:W-:-:S08]  /*1980*/  DMUL R20, R20, R22 ;  /* 0x0000001614147228 */ /* 0x000fd00000000000 */
[----:B------:R-:W-:-:S07]  /*1990*/  DMUL R18, R18, R20 ;  /* 0x0000001412127228 */ /* 0x000fce0000000000 */
[----:B------:R4:W-:Y:S01]  /*19a0*/  STL.64 [R2], R18 ;  /* 0x0000001202007387 */ /* 0x0009e20000100a00 */
[----:B------:R-:W-:-:S11]  /*19b0*/  DADD R10, R10, R18 ;  /* 0x000000000a0a7229 */ /* 0x000fd60000000012 */
.L_x_7:
[----:B------:R-:W-:Y:S05]  /*19c0*/  BSYNC.RECONVERGENT B1 ;  /* 0x0000000000017941 */ /* 0x000fea0003800200 */
.L_x_6:
[----:B------:R-:W-:Y:S02]  /*19d0*/  IADD3 R26, P1, PT, R26, 0x2, RZ ;  /* 0x000000021a1a7810 */ /* 0x000fe40007f3e0ff */
[----:B------:R-:W-:Y:S02]  /*19e0*/  IADD3 R8, P2, PT, R8, 0x8, RZ ;  /* 0x0000000808087810 */ /* 0x000fe40007f5e0ff */
[----:B------:R-:W-:Y:S01]  /*19f0*/  ISETP.NE.AND P0, PT, R26, 0x96, PT ;  /* 0x000000961a00780c */ /* 0x000fe20003f05270 */
[----:B------:R-:W-:Y:S01]  /*1a00*/  IMAD.X R7, RZ, RZ, R7, P1 ;  /* 0x000000ffff077224 */ /* 0x000fe200008e0607 */
[----:B------:R-:W-:Y:S01]  /*1a10*/  IADD3 R0, PT, PT, R0, 0x10, RZ ;  /* 0x0000001000007810 */ /* 0x000fe20007ffe0ff */
[----:B------:R-:W-:-:S10]  /*1a20*/  IMAD.X R9, RZ, RZ, R9, P2 ;  /* 0x000000ffff097224 */ /* 0x000fd400010e0609 */
[----:B------:R-:W-:Y:S05]  /*1a30*/  @P0 BRA `(.L_x_10) ;  /* 0xfffffff800bc0947 */ /* 0x000fea000383ffff */
[----:B------:R-:W-:Y:S01]  /*1a40*/  DSETP.GT.AND P0, PT, R10, RZ, PT ;  /* 0x000000ff0a00722a */ /* 0x000fe20003f04000 */
[----:B------:R-:W-:Y:S04]  /*1a50*/  BSSY.RECONVERGENT B2, `(.L_x_11) ;  /* 0x00008d1000027945 */ /* 0x000fe80003800200 */
[----:B------:R-:W-:Y:S09]  /*1a60*/  BSSY.RELIABLE B1, `(.L_x_12) ;  /* 0x00006c2000017945 */ /* 0x000ff20003800100 */
[----:B------:R-:W-:Y:S05]  /*1a70*/  @!P0 BRA `(.L_x_13) ;  /* 0x0000006c00008947 */ /* 0x000fea0003800000 */
[----:B0-----:R-:W0:Y:S01]  /*1a80*/  LDC.64 R12, c[0x0][0x398] ;  /* 0x0000e600ff0c7b82 */ /* 0x001e220000000a00 */
[----:B------:R-:W-:Y:S01]  /*1a90*/  IMAD.IADD R7, R5, 0x1, R3 ;  /* 0x0000000105077824 */ /* 0x000fe200078e0203 */
[----:B-1----:R-:W5:Y:S03]  /*1aa0*/  LDG.E.64 R14, desc[UR4][R16.64+0x260] ;  /* 0x00026004100e7981 */ /* 0x002f66000c1e1b00 */
[----:B0-----:R-:W-:-:S06]  /*1ab0*/  IMAD.WIDE R12, R7, 0x4, R12 ;  /* 0x00000004070c7825 */ /* 0x001fcc00078e020c */
[----:B------:R-:W2:Y:S01]  /*1ac0*/  LDG.E R12, desc[UR4][R12.64] ;  /* 0x000000040c0c7981 */ /* 0x000ea2000c1e1900 */
[----:B------:R-:W-:Y:S01]  /*1ad0*/  BSSY.RELIABLE B3, `(.L_x_14) ;  /* 0x000000e000037945 */ /* 0x000fe20003800100 */
[----:B-----5:R-:W-:Y:S01]  /*1ae0*/  ISETP.NE.AND P0, PT, R14, 0x1, PT ;  /* 0x000000010e00780c */ /* 0x020fe20003f05270 */
[----:B--2---:R-:W0:Y:S02]  /*1af0*/  F2F.F64.F32 R8, R12 ;  /* 0x0000000c00087310 */ /* 0x004e240000201800 */
[----:B0-----:R-:W-:-:S10]  /*1b00*/  DMUL R10, R10, R8 ;  /* 0x000000080a0a7228 */ /* 0x001fd40000000000 */
[----:B------:R-:W-:Y:S02]  /*1b10*/  IMAD.MOV.U32 R8, RZ, RZ, R10 ;  /* 0x000000ffff087224 */ /* 0x000fe400078e000a */
[----:B------:R-:W-:Y:S01]  /*1b20*/  IMAD.MOV.U32 R9, RZ, RZ, R11 ;  /* 0x000000ffff097224 */ /* 0x000fe200078e000b */
[----:B------:R-:W-:Y:S06]  /*1b30*/  @P0 BRA `(.L_x_15) ;  /* 0x00000000001c0947 */ /* 0x000fec0003800000 */
[----:B------:R-:W2:Y:S01]  /*1b40*/  LDL.64 R8, [R1] ;  /* 0x0000000001087983 */ /* 0x000ea20000100a00 */
[----:B---34-:R-:W-:Y:S01]  /*1b50*/  IMAD.MOV.U32 R2, RZ, RZ, RZ ;  /* 0x000000ffff027224 */ /* 0x018fe200078e00ff */
[----:B--2---:R-:W-:-:S08]  /*1b60*/  DADD R8, R10, -R8 ;  /* 0x000000000a087229 */ /* 0x004fd00000000808 */
[----:B------:R-:W-:-:S14]  /*1b70*/  DSETP.GEU.AND P0, PT, R8, RZ, PT ;  /* 0x000000ff0800722a */ /* 0x000fdc0003f0e000 */
[----:B------:R-:W-:Y:S05]  /*1b80*/  @!P0 BREAK.RELIABLE B3 ;  /* 0x0000000000038942 */ /* 0x000fea0003800100 */
[----:B------:R-:W-:Y:S05]  /*1b90*/  @!P0 BREAK.RELIABLE B1 ;  /* 0x0000000000018942 */ /* 0x000fea0003800100 */
[----:B------:R-:W-:Y:S05]  /*1ba0*/  @!P0 BRA `(.L_x_16) ;  /* 0x0000008800ec8947 */ /* 0x000fea0003800000 */
.L_x_15:
[----:B------:R-:W-:Y:S05]  /*1bb0*/  BSYNC.RELIABLE B3 ;  /* 0x0000000000037941 */ /* 0x000fea0003800100 */
.L_x_14:
[----:B------:R-:W-:Y:S01]  /*1bc0*/  ISETP.NE.AND P0, PT, R15, 0x1, PT ;  /* 0x000000010f00780c */ /* 0x000fe20003f05270 */
[----:B------:R-:W-:-:S12]  /*1bd0*/  BSSY.RELIABLE B3, `(.L_x_17) ;  /* 0x0000009000037945 */ /* 0x000fd80003800100 */
[----:B------:R-:W-:Y:S05]  /*1be0*/  @P0 BRA `(.L_x_18) ;  /* 0x00000000001c0947 */ /* 0x000fea0003800000 */
[----:B------:R-:W2:Y:S01]  /*1bf0*/  LDL.64 R10, [R1+0x8] ;  /* 0x00000800010a7983 */ /* 0x000ea20000100a00 */
[----:B---34-:R-:W-:Y:S01]  /*1c00*/  IMAD.MOV.U32 R2, RZ, RZ, 0x1 ;  /* 0x00000001ff027424 */ /* 0x018fe200078e00ff */
[----:B--2---:R-:W-:-:S08]  /*1c10*/  DADD R8, R8, -R10 ;  /* 0x0000000008087229 */ /* 0x004fd0000000080a */
[----:B------:R-:W-:-:S14]  /*1c20*/  DSETP.GEU.AND P0, PT, R8, RZ, PT ;  /* 0x000000ff0800722a */ /* 0x000fdc0003f0e000 */
[----:B------:R-:W-:Y:S05]  /*1c30*/  @!P0 BREAK.RELIABLE B3 ;  /* 0x0000000000038942 */ /* 0x000fea0003800100 */
[----:B------:R-:W-:Y:S05]  /*1c40*/  @!P0 BREAK.RELIABLE B1 ;  /* 0x0000000000018942 */ /* 0x000fea0003800100 */
[----:B------:R-:W-:Y:S05]  /*1c50*/  @!P0 BRA `(.L_x_16) ;  /* 0x0000008800c08947 */ /* 0x000fea0003800000 */
.L_x_18:
[----:B------:R-:W-:Y:S05]  /*1c60*/  BSYNC.RELIABLE B3 ;  /* 0x0000000000037941 */ /* 0x000fea0003800100 */
.L_x_17:
[----:B------:R-:W2:Y:S01]  /*1c70*/  LDG.E.64 R12, desc[UR4][R16.64+0x268] ;  /* 0x00026804100c7981 */ /* 0x000ea2000c1e1b00 */
[----:B------:R-:W-:Y:S01]  /*1c80*/  BSSY.RELIABLE B3, `(.L_x_19) ;  /* 0x000000a000037945 */ /* 0x000fe20003800100 */
[----:B--2---:R-:W-:-:S13]  /*1c90*/  ISETP.NE.AND P0, PT, R12, 0x1, PT ;  /* 0x000000010c00780c */ /* 0x004fda0003f05270 */
[----:B------:R-:W-:Y:S05]  /*1ca0*/  @P0 BRA `(.L_x_20) ;  /* 0x00000000001c0947 */ /* 0x000fea0003800000 */
[----:B------:R-:W2:Y:S01]  /*1cb0*/  LDL.64 R10, [R1+0x10] ;  /* 0x00001000010a7983 */ /* 0x000ea20000100a00 */
[----:B---34-:R-:W-:Y:S01]  /*1cc0*/  MOV R2, 0x2 ;  /* 0x0000000200027802 */ /* 0x018fe20000000f00 */
[----:B--2---:R-:W-:-:S08]  /*1cd0*/  DADD R8, R8, -R10 ;  /* 0x0000000008087229 */ /* 0x004fd0000000080a */
[----:B------:R-:W-:-:S14]  /*1ce0*/  DSETP.GEU.AND P0, PT, R8, RZ, PT ;  /* 0x000000ff0800722a */ /* 0x000fdc0003f0e000 */
[----:B------:R-:W-:Y:S05]  /*1cf0*/  @!P0 BREAK.RELIABLE B3 ;  /* 0x0000000000038942 */ /* 0x000fea0003800100 */
[----:B------:R-:W-:Y:S05]  /*1d00*/  @!P0 BREAK.RELIABLE B1 ;  /* 0x0000000000018942 */ /* 0x000fea0003800100 */
[----:B------:R-:W-:Y:S05]  /*1d10*/  @!P0 BRA `(.L_x_16) ;  /* 0x0000008800908947 */ /* 0x000fea0003800000 */
.L_x_20:
[----:B------:R-:W-:Y:S05]  /*1d20*/  BSYNC.RELIABLE B3 ;  /* 0x0000000000037941 */ /* 0x000fea0003800100 */
.L_x_19:
        /* <DEDUP_REMOVED lines=10> */
.L_x_22:
[----:B------:R-:W-:Y:S05]  /*1dd0*/  BSYNC.RELIABLE B3 ;  /* 0x0000000000037941 */ /* 0x000fea0003800100 */
.L_x_21:
[----:B------:R-:W2:Y:S01]  /*1de0*/  LDG.E.64 R12, desc[UR4][R16.64+0x270] ;  /* 0x00027004100c7981 */ /* 0x000ea2000c1e1b00 */
[----:B------:R-:W-:Y:S01]  /*1df0*/  BSSY.RELIABLE B3, `(.L_x_23) ;  /* 0x000000a000037945 */ /* 0x000fe20003800100 */
[----:B--2---:R-:W-:-:S13]  /*1e00*/  ISETP.NE.AND P0, PT, R12, 0x1, PT ;  /* 0x000000010c00780c */ /* 0x004fda0003f05270 */
        /* <DEDUP_REMOVED lines=8> */
.L_x_24:
[----:B------:R-:W-:Y:S05]  /*1e90*/  BSYNC.RELIABLE B3 ;  /* 0x0000000000037941 */ /* 0x000fea0003800100 */
.L_x_23:
        /* <DEDUP_REMOVED lines=10> */
.L_x_26:
[----:B------:R-:W-:Y:S05]  /*1f40*/  BSYNC.RELIABLE B3 ;  /* 0x0000000000037941 */ /* 0x000fea0003800100 */
.L_x_25:
        /* <DEDUP_REMOVED lines=11> */
.L_x_28:
[----:B------:R-:W-:Y:S05]  /*2000*/  BSYNC.RELIABLE B3 ;  /* 0x0000000000037941 */ /* 0x000fea0003800100 */
.L_x_27:
        /* <DEDUP_REMOVED lines=10> */
.L_x_30:
[----:B------:R-:W-:Y:S05]  /*20b0*/  BSYNC.RELIABLE B3 ;  /* 0x0000000000037941 */ /* 0x000fea0003800100 */
.L_x_29:
        /* <DEDUP_REMOVED lines=11> */
.L_x_32:
[----:B------:R-:W-:Y:S05]  /*2170*/  BSYNC.RELIABLE B3 ;  /* 0x0000000000037941 */ /* 0x000fea0003800100 */
.L_x_31:
        /* <DEDUP_REMOVED lines=10> */
.L_x_34:
[----:B------:R-:W-:Y:S05]  /*2220*/  BSYNC.RELIABLE B3 ;  /* 0x0000000000037941 */ /* 0x000fea0003800100 */
.L_x_33:
        /* <DEDUP_REMOVED lines=11> */
.L_x_36:
[----:B------:R-:W-:Y:S05]  /*22e0*/  BSYNC.RELIABLE B3 ;  /* 0x0000000000037941 */ /* 0x000fea0003800100 */
.L_x_35:
        /* <DEDUP_REMOVED lines=10> */
.L_x_38:
[----:B------:R-:W-:Y:S05]  /*2390*/  BSYNC.RELIABLE B3 ;  /* 0x0000000000037941 */ /* 0x000fea0003800100 */
.L_x_37:
        /* <DEDUP_REMOVED lines=11> */
.L_x_40:
[----:B------:R-:W-:Y:S05]  /*2450*/  BSYNC.RELIABLE B3 ;  /* 0x0000000000037941 */ /* 0x000fea0003800100 */
.L_x_39:
        /* <DEDUP_REMOVED lines=10> */
.L_x_42:
[----:B------:R-:W-:Y:S05]  /*2500*/  BSYNC.RELIABLE B3 ;  /* 0x0000000000037941 */ /* 0x000fea0003800100 */
.L_x_41:
        /* <DEDUP_REMOVED lines=11> */
.L_x_44:
[----:B------:R-:W-:Y:S05]  /*25c0*/  BSYNC.RELIABLE B3 ;  /* 0x0000000000037941 */ /* 0x000fea0003800100 */
.L_x_43:
        /* <DEDUP_REMOVED lines=10> */
.L_x_46:
[----:B------:R-:W-:Y:S05]  /*2670*/  BSYNC.RELIABLE B3 ;  /* 0x0000000000037941 */ /* 0x000fea0003800100 */
.L_x_45:
        /* <DEDUP_REMOVED lines=11> */
.L_x_48:
[----:B------:R-:W-:Y:S05]  /*2730*/  BSYNC.RELIABLE B3 ;  /* 0x0000000000037941 */ /* 0x000fea0003800100 */
.L_x_47:
        /* <DEDUP_REMOVED lines=10> */
.L_x_50:
[----:B------:R-:W-:Y:S05]  /*27e0*/  BSYNC.RELIABLE B3 ;  /* 0x0000000000037941 */ /* 0x000fea0003800100 */
.L_x_49:
        /* <DEDUP_REMOVED lines=11> */
.L_x_52:
[----:B------:R-:W-:Y:S05]  /*28a0*/  BSYNC.RELIABLE B3 ;  /* 0x0000000000037941 */ /* 0x000fea0003800100 */
.L_x_51:
        /* <DEDUP_REMOVED lines=10> */
.L_x_54:
[----:B------:R-:W-:Y:S05]  /*2950*/  BSYNC.RELIABLE B3 ;  /* 0x0000000000037941 */ /* 0x000fea0003800100 */
.L_x_53:
        /* <DEDUP_REMOVED lines=11> */
.L_x_56:
[----:B------:R-:W-:Y:S05]  /*2a10*/  BSYNC.RELIABLE B3 ;  /* 0x0000000000037941 */ /* 0x000fea0003800100 */
.L_x_55:
        /* <DEDUP_REMOVED lines=10> */
.L_x_58:
[----:B------:R-:W-:Y:S05]  /*2ac0*/  BSYNC.RELIABLE B3 ;  /* 0x0000000000037941 */ /* 0x000fea0003800100 */
.L_x_57:
        /* <DEDUP_REMOVED lines=11> */
.L_x_60:
[----:B------:R-:W-:Y:S05]  /*2b80*/  BSYNC.RELIABLE B3 ;  /* 0x0000000000037941 */ /* 0x000fea0003800100 */
.L_x_59:
        /* <DEDUP_REMOVED lines=10> */
.L_x_62:
[----:B------:R-:W-:Y:S05]  /*2c30*/  BSYNC.RELIABLE B3 ;  /* 0x0000000000037941 */ /* 0x000fea0003800100 */
.L_x_61:
        /* <DEDUP_REMOVED lines=11> */
.L_x_64:
[----:B------:R-:W-:Y:S05]  /*2cf0*/  BSYNC.RELIABLE B3 ;  /* 0x0000000000037941 */ /* 0x000fea0003800100 */
.L_x_63:
        /* <DEDUP_REMOVED lines=10> */
.L_x_66:
[----:B------:R-:W-:Y:S05]  /*2da0*/  BSYNC.RELIABLE B3 ;  /* 0x0000000000037941 */ /* 0x000fea0003800100 */
.L_x_65:
        /* <DEDUP_REMOVED lines=11> */
.L_x_68:
[----:B------:R-:W-:Y:S05]  /*2e60*/  BSYNC.RELIABLE B3 ;  /* 0x0000000000037941 */ /* 0x000fea0003800100 */
.L_x_67:
        /* <DEDUP_REMOVED lines=10> */
.L_x_70:
[----:B------:R-:W-:Y:S05]  /*2f10*/  BSYNC.RELIABLE B3 ;  /* 0x0000000000037941 */ /* 0x000fea0003800100 */
.L_x_69:
        /* <DEDUP_REMOVED lines=11> */
.L_x_72:
[----:B------:R-:W-:Y:S05]  /*2fd0*/  BSYNC.RELIABLE B3 ;  /* 0x0000000000037941 */ /* 0x000fea0003800100 */
.L_x_71:
        /* <DEDUP_REMOVED lines=10> */
.L_x_74:
[----:B------:R-:W-:Y:S05]  /*3080*/  BSYNC.RELIABLE B3 ;  /* 0x0000000000037941 */ /* 0x000fea0003800100 */
.L_x_73:
        /* <DEDUP_REMOVED lines=11> */
.L_x_76:
[----:B------:R-:W-:Y:S05]  /*3140*/  BSYNC.RELIABLE B3 ;  /* 0x0000000000037941 */ /* 0x000fea0003800100 */
.L_x_75:
        /* <DEDUP_REMOVED lines=10> */
.L_x_78:
[----:B------:R-:W-:Y:S05]  /*31f0*/  BSYNC.RELIABLE B3 ;  /* 0x0000000000037941 */ /* 0x000fea0003800100 */
.L_x_77:
        /* <DEDUP_REMOVED lines=11> */
.L_x_80:
[----:B------:R-:W-:Y:S05]  /*32b0*/  BSYNC.RELIABLE B3 ;  /* 0x0000000000037941 */ /* 0x000fea0003800100 */
.L_x_79:
        /* <DEDUP_REMOVED lines=10> */
.L_x_82:
[----:B------:R-:W-:Y:S05]  /*3360*/  BSYNC.RELIABLE B3 ;  /* 0x0000000000037941 */ /* 0x000fea0003800100 */
.L_x_81:
        /* <DEDUP_REMOVED lines=11> */
.L_x_84:
[----:B------:R-:W-:Y:S05]  /*3420*/  BSYNC.RELIABLE B3 ;  /* 0x0000000000037941 */ /* 0x000fea0003800100 */
.L_x_83:
        /* <DEDUP_REMOVED lines=10> */
.L_x_86:
[----:B------:R-:W-:Y:S05]  /*34d0*/  BSYNC.RELIABLE B3 ;  /* 0x0000000000037941 */ /* 0x000fea0003800100 */
.L_x_85:
        /* <DEDUP_REMOVED lines=11> */
.L_x_88:
[----:B------:R-:W-:Y:S05]  /*3590*/  BSYNC.RELIABLE B3 ;  /* 0x0000000000037941 */ /* 0x000fea0003800100 */
.L_x_87:
        /* <DEDUP_REMOVED lines=10> */
.L_x_90:
[----:B------:R-:W-:Y:S05]  /*3640*/  BSYNC.RELIABLE B3 ;  /* 0x0000000000037941 */ /* 0x000fea0003800100 */
.L_x_89:
        /* <DEDUP_REMOVED lines=11> */
.L_x_92:
[----:B------:R-:W-:Y:S05]  /*3700*/  BSYNC.RELIABLE B3 ;  /* 0x0000000000037941 */ /* 0x000fea0003800100 */
.L_x_91:
        /* <DEDUP_REMOVED lines=10> */
.L_x_94:
[----:B------:R-:W-:Y:S05]  /*37b0*/  BSYNC.RELIABLE B3 ;  /* 0x0000000000037941 */ /* 0x000fea0003800100 */
.L_x_93:
        /* <DEDUP_REMOVED lines=11> */
.L_x_96:
[----:B------:R-:W-:Y:S05]  /*3870*/  BSYNC.RELIABLE B3 ;  /* 0x0000000000037941 */ /* 0x000fea0003800100 */
.L_x_95:
        /* <DEDUP_REMOVED lines=10> */
.L_x_98:
[----:B------:R-:W-:Y:S05]  /*3920*/  BSYNC.RELIABLE B3 ;  /* 0x0000000000037941 */ /* 0x000fea0003800100 */
.L_x_97:
        /* <DEDUP_REMOVED lines=11> */
.L_x_100:
[----:B------:R-:W-:Y:S05]  /*39e0*/  BSYNC.RELIABLE B3 ;  /* 0x0000000000037941 */ /* 0x000fea0003800100 */
.L_x_99:
        /* <DEDUP_REMOVED lines=10> */
.L_x_102:
[----:B------:R-:W-:Y:S05]  /*3a90*/  BSYNC.RELIABLE B3 ;  /* 0x0000000000037941 */ /* 0x000fea0003800100 */
.L_x_101:
        /* <DEDUP_REMOVED lines=11> */
.L_x_104:
[----:B------:R-:W-:Y:S05]  /*3b50*/  BSYNC.RELIABLE B3 ;  /* 0x0000000000037941 */ /* 0x000fea0003800100 */
.L_x_103:
        /* <DEDUP_REMOVED lines=10> */
.L_x_106:
[----:B------:R-:W-:Y:S05]  /*3c00*/  BSYNC.RELIABLE B3 ;  /* 0x0000000000037941 */ /* 0x000fea0003800100 */
.L_x_105:
        /* <DEDUP_REMOVED lines=11> */
.L_x_108:
[----:B------:R-:W-:Y:S05]  /*3cc0*/  BSYNC.RELIABLE B3 ;  /* 0x0000000000037941 */ /* 0x000fea0003800100 */
.L_x_107:
        /* <DEDUP_REMOVED lines=10> */
.L_x_110:
[----:B------:R-:W-:Y:S05]  /*3d70*/  BSYNC.RELIABLE B3 ;  /* 0x0000000000037941 */ /* 0x000fea0003800100 */
.L_x_109:
        /* <DEDUP_REMOVED lines=11> */
.L_x_112:
[----:B------:R-:W-:Y:S05]  /*3e30*/  BSYNC.RELIABLE B3 ;  /* 0x0000000000037941 */ /* 0x000fea0003800100 */
.L_x_111:
        /* <DEDUP_REMOVED lines=10> */
.L_x_114:
[----:B------:R-:W-:Y:S05]  /*3ee0*/  BSYNC.RELIABLE B3 ;  /* 0x0000000000037941 */ /* 0x000fea0003800100 */
.L_x_113:
        /* <DEDUP_REMOVED lines=11> */
.L_x_116:
[----:B------:R-:W-:Y:S05]  /*3fa0*/  BSYNC.RELIABLE B3 ;  /* 0x0000000000037941 */ /* 0x000fea0003800100 */
.L_x_115:
        /* <DEDUP_REMOVED lines=10> */
.L_x_118:
[----:B------:R-:W-:Y:S05]  /*4050*/  BSYNC.RELIABLE B3 ;  /* 0x0000000000037941 */ /* 0x000fea0003800100 */
.L_x_117:
        /* <DEDUP_REMOVED lines=11> */
.L_x_120:
[----:B------:R-:W-:Y:S05]  /*4110*/  BSYNC.RELIABLE B3 ;  /* 0x0000000000037941 */ /* 0x000fea0003800100 */
.L_x_119:
        /* <DEDUP_REMOVED lines=10> */
.L_x_122:
[----:B------:R-:W-:Y:S05]  /*41c0*/  BSYNC.RELIABLE B3 ;  /* 0x0000000000037941 */ /* 0x000fea0003800100 */
.L_x_121:
        /* <DEDUP_REMOVED lines=11> */
.L_x_124:
[----:B------:R-:W-:Y:S05]  /*4280*/  BSYNC.RELIABLE B3 ;  /* 0x0000000000037941 */ /* 0x000fea0003800100 */
.L_x_123:
        /* <DEDUP_REMOVED lines=10> */
.L_x_126:
[----:B------:R-:W-:Y:S05]  /*4330*/  BSYNC.RELIABLE B3 ;  /* 0x0000000000037941 */ /* 0x000fea0003800100 */
.L_x_125:
        /* <DEDUP_REMOVED lines=11> */
.L_x_128:
[----:B------:R-:W-:Y:S05]  /*43f0*/  BSYNC.RELIABLE B3 ;  /* 0x0000000000037941 */ /* 0x000fea0003800100 */
.L_x_127:
        /* <DEDUP_REMOVED lines=10> */
.L_x_130:
[----:B------:R-:W-:Y:S05]  /*44a0*/  BSYNC.RELIABLE B3 ;  /* 0x0000000000037941 */ /* 0x000fea0003800100 */
.L_x_129:
        /* <DEDUP_REMOVED lines=11> */
.L_x_132:
[----:B------:R-:W-:Y:S05]  /*4560*/  BSYNC.RELIABLE B3 ;  /* 0x0000000000037941 */ /* 0x000fea0003800100 */
.L_x_131:
        /* <DEDUP_REMOVED lines=10> */
.L_x_134:
[----:B------:R-:W-:Y:S05]  /*4610*/  BSYNC.RELIABLE B3 ;  /* 0x0000000000037941 */ /* 0x000fea0003800100 */
.L_x_133:
        /* <DEDUP_REMOVED lines=11> */
.L_x_136:
[----:B------:R-:W-:Y:S05]  /*46d0*/  BSYNC.RELIABLE B3 ;  /* 0x0000000000037941 */ /* 0x000fea0003800100 */
.L_x_135:
        /* <DEDUP_REMOVED lines=10> */
.L_x_138:
[----:B------:R-:W-:Y:S05]  /*4780*/  BSYNC.RELIABLE B3 ;  /* 0x0000000000037941 */ /* 0x000fea0003800100 */
.L_x_137:
        /* <DEDUP_REMOVED lines=11> */
.L_x_140:
[----:B------:R-:W-:Y:S05]  /*4840*/  BSYNC.RELIABLE B3 ;  /* 0x0000000000037941 */ /* 0x000fea0003800100 */
.L_x_139:
        /* <DEDUP_REMOVED lines=10> */
.L_x_142:
[----:B------:R-:W-:Y:S05]  /*48f0*/  BSYNC.RELIABLE B3 ;  /* 0x0000000000037941 */ /* 0x000fea0003800100 */
.L_x_141:
        /* <DEDUP_REMOVED lines=11> */
.L_x_144:
[----:B------:R-:W-:Y:S05]  /*49b0*/  BSYNC.RELIABLE B3 ;  /* 0x0000000000037941 */ /* 0x000fea0003800100 */
.L_x_143:
        /* <DEDUP_REMOVED lines=10> */
.L_x_146:
[----:B------:R-:W-:Y:S05]  /*4a60*/  BSYNC.RELIABLE B3 ;  /* 0x0000000000037941 */ /* 0x000fea0003800100 */
.L_x_145:
        /* <DEDUP_REMOVED lines=11> */
.L_x_148:
[----:B------:R-:W-:Y:S05]  /*4b20*/  BSYNC.RELIABLE B3 ;  /* 0x0000000000037941 */ /* 0x000fea0003800100 */
.L_x_147:
        /* <DEDUP_REMOVED lines=10> */
.L_x_150:
[----:B------:R-:W-:Y:S05]  /*4bd0*/  BSYNC.RELIABLE B3 ;  /* 0x0000000000037941 */ /* 0x000fea0003800100 */
.L_x_149:
        /* <DEDUP_REMOVED lines=11> */
.L_x_152:
[----:B------:R-:W-:Y:S05]  /*4c90*/  BSYNC.RELIABLE B3 ;  /* 0x0000000000037941 */ /* 0x000fea0003800100 */
.L_x_151:
        /* <DEDUP_REMOVED lines=10> */
.L_x_154:
[----:B------:R-:W-:Y:S05]  /*4d40*/  BSYNC.RELIABLE B3 ;  /* 0x0000000000037941 */ /* 0x000fea0003800100 */
.L_x_153:
        /* <DEDUP_REMOVED lines=11> */
.L_x_156:
[----:B------:R-:W-:Y:S05]  /*4e00*/  BSYNC.RELIABLE B3 ;  /* 0x0000000000037941 */ /* 0x000fea0003800100 */
.L_x_155:
        /* <DEDUP_REMOVED lines=10> */
.L_x_158:
[----:B------:R-:W-:Y:S05]  /*4eb0*/  BSYNC.RELIABLE B3 ;  /* 0x0000000000037941 */ /* 0x000fea0003800100 */
.L_x_157:
        /* <DEDUP_REMOVED lines=11> */
.L_x_160:
[----:B------:R-:W-:Y:S05]  /*4f70*/  BSYNC.RELIABLE B3 ;  /* 0x0000000000037941 */ /* 0x000fea0003800100 */
.L_x_159:
        /* <DEDUP_REMOVED lines=10> */
.L_x_162:
[----:B------:R-:W-:Y:S05]  /*5020*/  BSYNC.RELIABLE B3 ;  /* 0x0000000000037941 */ /* 0x000fea0003800100 */
.L_x_161:
        /* <DEDUP_REMOVED lines=11> */
.L_x_164:
[----:B------:R-:W-:Y:S05]  /*50e0*/  BSYNC.RELIABLE B3 ;  /* 0x0000000000037941 */ /* 0x000fea0003800100 */
.L_x_163:
        /* <DEDUP_REMOVED lines=10> */
.L_x_166:
[----:B------:R-:W-:Y:S05]  /*5190*/  BSYNC.RELIABLE B3 ;  /* 0x0000000000037941 */ /* 0x000fea0003800100 */
.L_x_165:
        /* <DEDUP_REMOVED lines=11> */
.L_x_168:
[----:B------:R-:W-:Y:S05]  /*5250*/  BSYNC.RELIABLE B3 ;  /* 0x0000000000037941 */ /* 0x000fea0003800100 */
.L_x_167:
        /* <DEDUP_REMOVED lines=10> */
.L_x_170:
[----:B------:R-:W-:Y:S05]  /*5300*/  BSYNC.RELIABLE B3 ;  /* 0x0000000000037941 */ /* 0x000fea0003800100 */
.L_x_169:
        /* <DEDUP_REMOVED lines=11> */
.L_x_172:
[----:B------:R-:W-:Y:S05]  /*53c0*/  BSYNC.RELIABLE B3 ;  /* 0x0000000000037941 */ /* 0x000fea0003800100 */
.L_x_171:
        /* <DEDUP_REMOVED lines=10> */
.L_x_174:
[----:B------:R-:W-:Y:S05]  /*5470*/  BSYNC.RELIABLE B3 ;  /* 0x0000000000037941 */ /* 0x000fea0003800100 */
.L_x_173:
        /* <DEDUP_REMOVED lines=11> */
.L_x_176:
[----:B------:R-:W-:Y:S05]  /*5530*/  BSYNC.RELIABLE B3 ;  /* 0x0000000000037941 */ /* 0x000fea0003800100 */
.L_x_175:
        /* <DEDUP_REMOVED lines=10> */
.L_x_178:
[----:B------:R-:W-:Y:S05]  /*55e0*/  BSYNC.RELIABLE B3 ;  /* 0x0000000000037941 */ /* 0x000fea0003800100 */
.L_x_177:
        /* <DEDUP_REMOVED lines=11> */
.L_x_180:
[----:B------:R-:W-:Y:S05]  /*56a0*/  BSYNC.RELIABLE B3 ;  /* 0x0000000000037941 */ /* 0x000fea0003800100 */
.L_x_179:
        /* <DEDUP_REMOVED lines=10> */
.L_x_182:
[----:B------:R-:W-:Y:S05]  /*5750*/  BSYNC.RELIABLE B3 ;  /* 0x0000000000037941 */ /* 0x000fea0003800100 */
.L_x_181:
        /* <DEDUP_REMOVED lines=11> */
.L_x_184:
[----:B------:R-:W-:Y:S05]  /*5810*/  BSYNC.RELIABLE B3 ;  /* 0x0000000000037941 */ /* 0x000fea0003800100 */
.L_x_183:
        /* <DEDUP_REMOVED lines=10> */
.L_x_186:
[----:B------:R-:W-:Y:S05]  /*58c0*/  BSYNC.RELIABLE B3 ;  /* 0x0000000000037941 */ /* 0x000fea0003800100 */
.L_x_185:
        /* <DEDUP_REMOVED lines=11> */
.L_x_188:
[----:B------:R-:W-:Y:S05]  /*5980*/  BSYNC.RELIABLE B3 ;  /* 0x0000000000037941 */ /* 0x000fea0003800100 */
.L_x_187:
        /* <DEDUP_REMOVED lines=10> */
.L_x_190:
[----:B------:R-:W-:Y:S05]  /*5a30*/  BSYNC.RELIABLE B3 ;  /* 0x0000000000037941 */ /* 0x000fea0003800100 */
.L_x_189:
        /* <DEDUP_REMOVED lines=11> */
.L_x_192:
[----:B------:R-:W-:Y:S05]  /*5af0*/  BSYNC.RELIABLE B3 ;  /* 0x0000000000037941 */ /* 0x000fea0003800100 */
.L_x_191:
        /* <DEDUP_REMOVED lines=10> */
.L_x_194:
[----:B------:R-:W-:Y:S05]  /*5ba0*/  BSYNC.RELIABLE B3 ;  /* 0x0000000000037941 */ /* 0x000fea0003800100 */
.L_x_193:
        /* <DEDUP_REMOVED lines=11> */
.L_x_196:
[----:B------:R-:W-:Y:S05]  /*5c60*/  BSYNC.RELIABLE B3 ;  /* 0x0000000000037941 */ /* 0x000fea0003800100 */
.L_x_195:
        /* <DEDUP_REMOVED lines=10> */
.L_x_198:
[----:B------:R-:W-:Y:S05]  /*5d10*/  BSYNC.RELIABLE B3 ;  /* 0x0000000000037941 */ /* 0x000fea0003800100 */
.L_x_197:
        /* <DEDUP_REMOVED lines=11> */
.L_x_200:
[----:B------:R-:W-:Y:S05]  /*5dd0*/  BSYNC.RELIABLE B3 ;  /* 0x0000000000037941 */ /* 0x000fea0003800100 */
.L_x_199:
        /* <DEDUP_REMOVED lines=10> */
.L_x_202:
[----:B------:R-:W-:Y:S05]  /*5e80*/  BSYNC.RELIABLE B3 ;  /* 0x0000000000037941 */ /* 0x000fea0003800100 */
.L_x_201:
        /* <DEDUP_REMOVED lines=11> */
.L_x_204:
[----:B------:R-:W-:Y:S05]  /*5f40*/  BSYNC.RELIABLE B3 ;  /* 0x0000000000037941 */ /* 0x000fea0003800100 */
.L_x_203:
        /* <DEDUP_REMOVED lines=10> */
.L_x_206:
[----:B------:R-:W-:Y:S05]  /*5ff0*/  BSYNC.RELIABLE B3 ;  /* 0x0000000000037941 */ /* 0x000fea0003800100 */
.L_x_205:
        /* <DEDUP_REMOVED lines=11> */
.L_x_208:
[----:B------:R-:W-:Y:S05]  /*60b0*/  BSYNC.RELIABLE B3 ;  /* 0x0000000000037941 */ /* 0x000fea0003800100 */
.L_x_207:
        /* <DEDUP_REMOVED lines=10> */
.L_x_210:
[----:B------:R-:W-:Y:S05]  /*6160*/  BSYNC.RELIABLE B3 ;  /* 0x0000000000037941 */ /* 0x000fea0003800100 */
.L_x_209:
        /* <DEDUP_REMOVED lines=11> */
.L_x_212:
[----:B------:R-:W-:Y:S05]  /*6220*/  BSYNC.RELIABLE B3 ;  /* 0x0000000000037941 */ /* 0x000fea0003800100 */
.L_x_211:
        /* <DEDUP_REMOVED lines=10> */
.L_x_214:
[----:B------:R-:W-:Y:S05]  /*62d0*/  BSYNC.RELIABLE B3 ;  /* 0x0000000000037941 */ /* 0x000fea0003800100 */
.L_x_213:
        /* <DEDUP_REMOVED lines=11> */
.L_x_216:
[----:B------:R-:W-:Y:S05]  /*6390*/  BSYNC.RELIABLE B3 ;  /* 0x0000000000037941 */ /* 0x000fea0003800100 */
.L_x_215:
        /* <DEDUP_REMOVED lines=10> */
.L_x_218:
[----:B------:R-:W-:Y:S05]  /*6440*/  BSYNC.RELIABLE B3 ;  /* 0x0000000000037941 */ /* 0x000fea0003800100 */
.L_x_217:
        /* <DEDUP_REMOVED lines=11> */
.L_x_220:
[----:B------:R-:W-:Y:S05]  /*6500*/  BSYNC.RELIABLE B3 ;  /* 0x0000000000037941 */ /* 0x000fea0003800100 */
.L_x_219:
        /* <DEDUP_REMOVED lines=10> */
.L_x_222:
[----:B------:R-:W-:Y:S05]  /*65b0*/  BSYNC.RELIABLE B3 ;  /* 0x0000000000037941 */ /* 0x000fea0003800100 */
.L_x_221:
        /* <DEDUP_REMOVED lines=11> */
.L_x_224:
[----:B------:R-:W-:Y:S05]  /*6670*/  BSYNC.RELIABLE B3 ;  /* 0x0000000000037941 */ /* 0x000fea0003800100 */
.L_x_223:
        /* <DEDUP_REMOVED lines=10> */
.L_x_226:
[----:B------:R-:W-:Y:S05]  /*6720*/  BSYNC.RELIABLE B3 ;  /* 0x0000000000037941 */ /* 0x000fea0003800100 */
.L_x_225:
        /* <DEDUP_REMOVED lines=11> */
.L_x_228:
[----:B------:R-:W-:Y:S05]  /*67e0*/  BSYNC.RELIABLE B3 ;  /* 0x0000000000037941 */ /* 0x000fea0003800100 */
.L_x_227:
        /* <DEDUP_REMOVED lines=10> */
.L_x_230:
[----:B------:R-:W-:Y:S05]  /*6890*/  BSYNC.RELIABLE B3 ;  /* 0x0000000000037941 */ /* 0x000fea0003800100 */
.L_x_229:
        /* <DEDUP_REMOVED lines=11> */
.L_x_232:
[----:B------:R-:W-:Y:S05]  /*6950*/  BSYNC.RELIABLE B3 ;  /* 0x0000000000037941 */ /* 0x000fea0003800100 */
.L_x_231:
        /* <DEDUP_REMOVED lines=10> */
.L_x_234:
[----:B------:R-:W-:Y:S05]  /*6a00*/  BSYNC.RELIABLE B3 ;  /* 0x0000000000037941 */ /* 0x000fea0003800100 */
.L_x_233:
        /* <DEDUP_REMOVED lines=11> */
.L_x_236:
[----:B------:R-:W-:Y:S05]  /*6ac0*/  BSYNC.RELIABLE B3 ;  /* 0x0000000000037941 */ /* 0x000fea0003800100 */
.L_x_235:
        /* <DEDUP_REMOVED lines=10> */
.L_x_238:
[----:B------:R-:W-:Y:S05]  /*6b70*/  BSYNC.RELIABLE B3 ;  /* 0x0000000000037941 */ /* 0x000fea0003800100 */
.L_x_237:
        /* <DEDUP_REMOVED lines=11> */
.L_x_240:
[----:B------:R-:W-:Y:S05]  /*6c30*/  BSYNC.RELIABLE B3 ;  /* 0x0000000000037941 */ /* 0x000fea0003800100 */
.L_x_239:
        /* <DEDUP_REMOVED lines=10> */
.L_x_242:
[----:B------:R-:W-:Y:S05]  /*6ce0*/  BSYNC.RELIABLE B3 ;  /* 0x0000000000037941 */ /* 0x000fea0003800100 */
.L_x_241:
        /* <DEDUP_REMOVED lines=11> */
.L_x_244:
[----:B------:R-:W-:Y:S05]  /*6da0*/  BSYNC.RELIABLE B3 ;  /* 0x0000000000037941 */ /* 0x000fea0003800100 */
.L_x_243:
        /* <DEDUP_REMOVED lines=10> */
.L_x_246:
[----:B------:R-:W-:Y:S05]  /*6e50*/  BSYNC.RELIABLE B3 ;  /* 0x0000000000037941 */ /* 0x000fea0003800100 */
.L_x_245:
        /* <DEDUP_REMOVED lines=11> */
.L_x_248:
[----:B------:R-:W-:Y:S05]  /*6f10*/  BSYNC.RELIABLE B3 ;  /* 0x0000000000037941 */ /* 0x000fea0003800100 */
.L_x_247:
        /* <DEDUP_REMOVED lines=10> */
.L_x_250:
[----:B------:R-:W-:Y:S05]  /*6fc0*/  BSYNC.RELIABLE B3 ;  /* 0x0000000000037941 */ /* 0x000fea0003800100 */
.L_x_249:
        /* <DEDUP_REMOVED lines=11> */
.L_x_252:
[----:B------:R-:W-:Y:S05]  /*7080*/  BSYNC.RELIABLE B3 ;  /* 0x0000000000037941 */ /* 0x000fea0003800100 */
.L_x_251:
        /* <DEDUP_REMOVED lines=10> */
.L_x_254:
[----:B------:R-:W-:Y:S05]  /*7130*/  BSYNC.RELIABLE B3 ;  /* 0x0000000000037941 */ /* 0x000fea0003800100 */
.L_x_253:
        /* <DEDUP_REMOVED lines=11> */
.L_x_256:
[----:B------:R-:W-:Y:S05]  /*71f0*/  BSYNC.RELIABLE B3 ;  /* 0x0000000000037941 */ /* 0x000fea0003800100 */
.L_x_255:
        /* <DEDUP_REMOVED lines=10> */
.L_x_258:
[----:B------:R-:W-:Y:S05]  /*72a0*/  BSYNC.RELIABLE B3 ;  /* 0x0000000000037941 */ /* 0x000fea0003800100 */
.L_x_257:
        /* <DEDUP_REMOVED lines=11> */
.L_x_260:
[----:B------:R-:W-:Y:S05]  /*7360*/  BSYNC.RELIABLE B3 ;  /* 0x0000000000037941 */ /* 0x000fea0003800100 */
.L_x_259:
        /* <DEDUP_REMOVED lines=10> */
.L_x_262:
[----:B------:R-:W-:Y:S05]  /*7410*/  BSYNC.RELIABLE B3 ;  /* 0x0000000000037941 */ /* 0x000fea0003800100 */
.L_x_261:
        /* <DEDUP_REMOVED lines=11> */
.L_x_264:
[----:B------:R-:W-:Y:S05]  /*74d0*/  BSYNC.RELIABLE B3 ;  /* 0x0000000000037941 */ /* 0x000fea0003800100 */
.L_x_263:
        /* <DEDUP_REMOVED lines=10> */
.L_x_266:
[----:B------:R-:W-:Y:S05]  /*7580*/  BSYNC.RELIABLE B3 ;  /* 0x0000000000037941 */ /* 0x000fea0003800100 */
.L_x_265:
        /* <DEDUP_REMOVED lines=11> */
.L_x_268:
[----:B------:R-:W-:Y:S05]  /*7640*/  BSYNC.RELIABLE B3 ;  /* 0x0000000000037941 */ /* 0x000fea0003800100 */
.L_x_267:
        /* <DEDUP_REMOVED lines=10> */
.L_x_270:
[----:B------:R-:W-:Y:S05]  /*76f0*/  BSYNC.RELIABLE B3 ;  /* 0x0000000000037941 */ /* 0x000fea0003800100 */
.L_x_269:
        /* <DEDUP_REMOVED lines=11> */
.L_x_272:
[----:B------:R-:W-:Y:S05]  /*77b0*/  BSYNC.RELIABLE B3 ;  /* 0x0000000000037941 */ /* 0x000fea0003800100 */
.L_x_271:
        /* <DEDUP_REMOVED lines=10> */
.L_x_274:
[----:B------:R-:W-:Y:S05]  /*7860*/  BSYNC.RELIABLE B3 ;  /* 0x0000000000037941 */ /* 0x000fea0003800100 */
.L_x_273:
        /* <DEDUP_REMOVED lines=11> */
.L_x_276:
[----:B------:R-:W-:Y:S05]  /*7920*/  BSYNC.RELIABLE B3 ;  /* 0x0000000000037941 */ /* 0x000fea0003800100 */
.L_x_275:
        /* <DEDUP_REMOVED lines=10> */
.L_x_278:
[----:B------:R-:W-:Y:S05]  /*79d0*/  BSYNC.RELIABLE B3 ;  /* 0x0000000000037941 */ /* 0x000fea0003800100 */
.L_x_277:
        /* <DEDUP_REMOVED lines=11> */
.L_x_280:
[----:B------:R-:W-:Y:S05]  /*7a90*/  BSYNC.RELIABLE B3 ;  /* 0x0000000000037941 */ /* 0x000fea0003800100 */
.L_x_279:
        /* <DEDUP_REMOVED lines=10> */
.L_x_282:
[----:B------:R-:W-:Y:S05]  /*7b40*/  BSYNC.RELIABLE B3 ;  /* 0x0000000000037941 */ /* 0x000fea0003800100 */
.L_x_281:
        /* <DEDUP_REMOVED lines=11> */
.L_x_284:
[----:B------:R-:W-:Y:S05]  /*7c00*/  BSYNC.RELIABLE B3 ;  /* 0x0000000000037941 */ /* 0x000fea0003800100 */
.L_x_283:
        /* <DEDUP_REMOVED lines=10> */
.L_x_286:
[----:B------:R-:W-:Y:S05]  /*7cb0*/  BSYNC.RELIABLE B3 ;  /* 0x0000000000037941 */ /* 0x000fea0003800100 */
.L_x_285:
        /* <DEDUP_REMOVED lines=11> */
.L_x_288:
[----:B------:R-:W-:Y:S05]  /*7d70*/  BSYNC.RELIABLE B3 ;  /* 0x0000000000037941 */ /* 0x000fea0003800100 */
.L_x_287:
        /* <DEDUP_REMOVED lines=10> */
.L_x_290:
[----:B------:R-:W-:Y:S05]  /*7e20*/  BSYNC.RELIABLE B3 ;  /* 0x0000000000037941 */ /* 0x000fea0003800100 */
.L_x_289:
        /* <DEDUP_REMOVED lines=11> */
.L_x_292:
[----:B------:R-:W-:Y:S05]  /*7ee0*/  BSYNC.RELIABLE B3 ;  /* 0x0000000000037941 */ /* 0x000fea0003800100 */
.L_x_291:
        /* <DEDUP_REMOVED lines=10> */
.L_x_294:
[----:B------:R-:W-:Y:S05]  /*7f90*/  BSYNC.RELIABLE B3 ;  /* 0x0000000000037941 */ /* 0x000fea0003800100 */
.L_x_293:
        /* <DEDUP_REMOVED lines=11> */
.L_x_296:
[----:B------:R-:W-:Y:S05]  /*8050*/  BSYNC.RELIABLE B3 ;  /* 0x0000000000037941 */ /* 0x000fea0003800100 */
.L_x_295:
        /* <DEDUP_REMOVED lines=10> */
.L_x_298:
[----:B------:R-:W-:Y:S05]  /*8100*/  BSYNC.RELIABLE B3 ;  /* 0x0000000000037941 */ /* 0x000fea0003800100 */
.L_x_297:
        /* <DEDUP_REMOVED lines=11> */
.L_x_300:
[----:B------:R-:W-:Y:S05]  /*81c0*/  BSYNC.RELIABLE B3 ;  /* 0x0000000000037941 */ /* 0x000fea0003800100 */
.L_x_299:
        /* <DEDUP_REMOVED lines=10> */
.L_x_302:
[----:B------:R-:W-:Y:S05]  /*8270*/  BSYNC.RELIABLE B3 ;  /* 0x0000000000037941 */ /* 0x000fea0003800100 */
.L_x_301:
        /* <DEDUP_REMOVED lines=11> */
.L_x_304:
[----:B------:R-:W-:Y:S05]  /*8330*/  BSYNC.RELIABLE B3 ;  /* 0x0000000000037941 */ /* 0x000fea0003800100 */
.L_x_303:
        /* <DEDUP_REMOVED lines=10> */
.L_x_306:
[----:B------:R-:W-:Y:S05]  /*83e0*/  BSYNC.RELIABLE B3 ;  /* 0x0000000000037941 */ /* 0x000fea0003800100 */
.L_x_305:
        /* <DEDUP_REMOVED lines=11> */
.L_x_308:
[----:B------:R-:W-:Y:S05]  /*84a0*/  BSYNC.RELIABLE B3 ;  /* 0x0000000000037941 */ /* 0x000fea0003800100 */
.L_x_307:
        /* <DEDUP_REMOVED lines=10> */
.L_x_310:
[----:B------:R-:W-:Y:S05]  /*8550*/  BSYNC.RELIABLE B3 ;  /* 0x0000000000037941 */ /* 0x000fea0003800100 */
.L_x_309:
        /* <DEDUP_REMOVED lines=11> */
.L_x_312:
[----:B------:R-:W-:Y:S05]  /*8610*/  BSYNC.RELIABLE B3 ;  /* 0x0000000000037941 */ /* 0x000fea0003800100 */
.L_x_311:
[----:B------:R-:W2:Y:S01]  /*8620*/  LDL.64 R10, [R1+0x4a8] ;  /* 0x0004a800010a7983 */ /* 0x000ea20000100a00 */
[----:B------:R-:W-:Y:S01]  /*8630*/  ISETP.EQ.AND P1, PT, R13, 0x1, PT ;  /* 0x000000010d00780c */ /* 0x000fe20003f22270 */
[----:B---34-:R-:W-:Y:S01]  /*8640*/  IMAD.MOV.U32 R2, RZ, RZ, 0x95 ;  /* 0x00000095ff027424 */ /* 0x018fe200078e00ff */
[----:B--2---:R-:W-:-:S14]  /*8650*/  DSETP.GEU.AND P0, PT, R8, R10, PT ;  /* 0x0000000a0800722a */ /* 0x004fdc0003f0e000 */
[----:B------:R-:W-:Y:S05]  /*8660*/  @!P0 BREAK.RELIABLE P1, B1 ;  /* 0x0000000000018942 */ /* 0x000fea0000800100 */
[----:B------:R-:W-:Y:S05]  /*8670*/  @!P0 BRA P1, `(.L_x_16) ;  /* 0x0000002000388947 */ /* 0x000fea0000800000 */
.L_x_13:
[----:B------:R-:W-:Y:S05]  /*8680*/  BSYNC.RELIABLE B1 ;  /* 0x0000000000017941 */ /* 0x000fea0003800100 */
.L_x_12:
[----:B------:R-:W5:Y:S01]  /*8690*/  LDG.E.64 R8, desc[UR4][R16.64+0x260] ;  /* 0x0002600410087981 */ /* 0x000f62000c1e1b00 */
[----:B--234-:R-:W-:Y:S01]  /*86a0*/  IMAD.MOV.U32 R2, RZ, RZ, RZ ;  /* 0x000000ffff027224 */ /* 0x01cfe200078e00ff */
[----:B-----5:R-:W-:-:S13]  /*86b0*/  ISETP.NE.AND P0, PT, R8, 0x1, PT ;  /* 0x000000010800780c */ /* 0x020fda0003f05270 */
[----:B------:R-:W-:Y:S05]  /*86c0*/  @!P0 BRA `(.L_x_16) ;  /* 0x0000002000248947 */ /* 0x000fea0003800000 */
[----:B------:R-:W-:Y:S01]  /*86d0*/  ISETP.NE.AND P0, PT, R9, 0x1, PT ;  /* 0x000000010900780c */ /* 0x000fe20003f05270 */
[----:B------:R-:W-:-:S12]  /*86e0*/  IMAD.MOV.U32 R2, RZ, RZ, 0x1 ;  /* 0x00000001ff027424 */ /* 0x000fd800078e00ff */
[----:B------:R-:W-:Y:S05]  /*86f0*/  @!P0 BRA `(.L_x_16) ;  /* 0x0000002000188947 */ /* 0x000fea0003800000 */
[----:B------:R-:W2:Y:S01]  /*8700*/  LDG.E.64 R8, desc[UR4][R16.64+0x268] ;  /* 0x0002680410087981 */ /* 0x000ea2000c1e1b00 */
[----:B------:R-:W-:Y:S01]  /*8710*/  IMAD.MOV.U32 R2, RZ, RZ, 0x2 ;  /* 0x00000002ff027424 */ /* 0x000fe200078e00ff */
[----:B--2---:R-:W-:-:S13]  /*8720*/  ISETP.NE.AND P0, PT, R8, 0x1, PT ;  /* 0x000000010800780c */ /* 0x004fda0003f05270 */
[----:B------:R-:W-:Y:S05]  /*8730*/  @!P0 BRA `(.L_x_16) ;  /* 0x0000002000088947 */ /* 0x000fea0003800000 */
[----:B------:R-:W-:Y:S01]  /*8740*/  ISETP.NE.AND P0, PT, R9, 0x1, PT ;  /* 0x000000010900780c */ /* 0x000fe20003f05270 */
[----:B------:R-:W-:-:S12]  /*8750*/  IMAD.MOV.U32 R2, RZ, RZ, 0x3 ;  /* 0x00000003ff027424 */ /* 0x000fd800078e00ff */
[----:B------:R-:W-:Y:S05]  /*8760*/  @!P0 BRA `(.L_x_16) ;  /* 0x0000001c00fc8947 */ /* 0x000fea0003800000 */
[----:B------:R-:W2:Y:S01]  /*8770*/  LDG.E.64 R8, desc[UR4][R16.64+0x270] ;  /* 0x0002700410087981 */ /* 0x000ea2000c1e1b00 */
[----:B------:R-:W-:Y:S02]  /*8780*/  MOV R2, 0x4 ;  /* 0x0000000400027802 */ /* 0x000fe40000000f00 */
[----:B--2---:R-:W-:-:S13]  /*8790*/  ISETP.NE.AND P0, PT, R8, 0x1, PT ;  /* 0x000000010800780c */ /* 0x004fda0003f05270 */
        /* <DEDUP_REMOVED lines=26> */
[----:B------:R-:W-:Y:S01]  /*8940*/  HFMA2 R2, -RZ, RZ, 0, 7.152557373046875e-07 ;  /* 0x0000000cff027431 */ /* 0x000fe200000001ff */
        /* <DEDUP_REMOVED lines=55> */
[----:B------:R-:W-:Y:S01]  /*8cc0*/  HFMA2 R2, -RZ, RZ, 0, 1.6689300537109375e-06 ;  /* 0x0000001cff027431 */ /* 0x000fe200000001ff */
        /* <DEDUP_REMOVED lines=55> */
[----:B------:R-:W-:Y:S01]  /*9040*/  HFMA2 R2, -RZ, RZ, 0, 2.6226043701171875e-06 ;  /* 0x0000002cff027431 */ /* 0x000fe200000001ff */
        /* <DEDUP_REMOVED lines=55> */
[----:B------:R-:W-:Y:S01]  /*93c0*/  HFMA2 R2, -RZ, RZ, 0, 3.5762786865234375e-06 ;  /* 0x0000003cff027431 */ /* 0x000fe200000001ff */
        /* <DEDUP_REMOVED lines=55> */
[----:B------:R-:W-:Y:S01]  /*9740*/  HFMA2 R2, -RZ, RZ, 0, 4.5299530029296875e-06 ;  /* 0x0000004cff027431 */ /* 0x000fe200000001ff */
        /* <DEDUP_REMOVED lines=55> */
[----:B------:R-:W-:Y:S01]  /*9ac0*/  HFMA2 R2, -RZ, RZ, 0, 5.4836273193359375e-06 ;  /* 0x0000005cff027431 */ /* 0x000fe200000001ff */
        /* <DEDUP_REMOVED lines=55> */
[----:B------:R-:W-:Y:S01]  /*9e40*/  HFMA2 R2, -RZ, RZ, 0, 6.4373016357421875e-06 ;  /* 0x0000006cff027431 */ /* 0x000fe200000001ff */
        /* <DEDUP_REMOVED lines=55> */
[----:B------:R-:W-:Y:S01]  /*a1c0*/  HFMA2 R2, -RZ, RZ, 0, 7.3909759521484375e-06 ;  /* 0x0000007cff027431 */ /* 0x000fe200000001ff */
        /* <DEDUP_REMOVED lines=23> */
[----:B------:R-:W-:Y:S02]  /*a340*/  ISETP.NE.AND P0, PT, R9, 0x1, PT ;  /* 0x000000010900780c */ /* 0x000fe40003f05270 */
[----:B------:R-:W-:-:S11]  /*a350*/  MOV R2, 0x83 ;  /* 0x0000008300027802 */ /* 0x000fd60000000f00 */
        /* <DEDUP_REMOVED lines=23> */
[----:B------:R-:W-:Y:S01]  /*a4d0*/  HFMA2 R2, -RZ, RZ, 0, 8.22544097900390625e-06 ;  /* 0x0000008aff027431 */ /* 0x000fe200000001ff */
        /* <DEDUP_REMOVED lines=39> */
[----:B------:R-:W-:-:S07]  /*a750*/  @P0 IMAD.MOV.U32 R2, RZ, RZ, -0x1 ;  /* 0xffffffffff020424 */ /* 0x000fce00078e00ff */
.L_x_16:
[----:B------:R-:W-:Y:S05]  /*a760*/  BSYNC.RECONVERGENT B2 ;  /* 0x0000000000027941 */ /* 0x000fea0003800200 */
.L_x_11:
[----:B------:R-:W-:-:S04]  /*a770*/  IMAD.WIDE R8, R3, 0x4, R16 ;  /* 0x0000000403087825 */ /* 0x000fc800078e0210 */
[----:B------:R-:W-:Y:S01]  /*a780*/  IMAD.WIDE R10, R2, 0x4, R16 ;  /* 0x00000004020a7825 */ /* 0x000fe200078e0210 */
[----:B------:R2:W-:Y:S04]  /*a790*/  STG.E desc[UR4][R8.64], R2 ;  /* 0x0000000208007986 */ /* 0x0005e8000c101904 */
[----:B------:R2:W-:Y:S04]  /*a7a0*/  STG.E desc[UR4][R10.64+0x260], RZ ;  /* 0x000260ff0a007986 */ /* 0x0005e8000c101904 */
[----:B------:R-:W3:Y:S02]  /*a7b0*/  LDG.E R0, desc[UR4][R16.64+0x4bc] ;  /* 0x0004bc0410007981 */ /* 0x000ee4000c1e1900 */
[C---:B---3--:R-:W-:Y:S01]  /*a7c0*/  VIADD R3, R0.reuse, 0x1 ;  /* 0x0000000100037836 */ /* 0x048fe20000000000 */
[----:B------:R-:W-:-:S04]  /*a7d0*/  ISETP.GE.AND P0, PT, R0, 0x95, PT ;  /* 0x000000950000780c */ /* 0x000fc80003f06270 */
[----:B------:R2:W-:Y:S09]  /*a7e0*/  STG.E.64 desc[UR4][R16.64+0x4b8], R2 ;  /* 0x0004b80210007986 */ /* 0x0005f2000c101b04 */
[----:B------:R-:W-:Y:S05]  /*a7f0*/  @!P0 BRA `(.L_x_313) ;  /* 0xffffff6c002c8947 */ /* 0x000fea000383ffff */
[----:B------:R-:W-:Y:S05]  /*a800*/  BSYNC.RECONVERGENT B0 ;  /* 0x0000000000007941 */ /* 0x000fea0003800200 */
.L_x_0:
[----:B------:R-:W-:Y:S05]  /*a810*/  WARPSYNC.ALL ;  /* 0x0000000000007948 */ /* 0x000fea0003800000 */
[----:B------:R-:W3:Y:S01]  /*a820*/  LDG.E.64 R4, desc[UR4][R16.64] ;  /* 0x0000000410047981 */ /* 0x000ee2000c1e1b00 */
[----:B--2---:R-:W2:Y:S03]  /*a830*/  LDC.64 R2, c[0x0][0x388] ;  /* 0x0000e200ff027b82 */ /* 0x004ea60000000a00 */
[----:B------:R-:W4:Y:S04]  /*a840*/  LDG.E R0, desc[UR4][R16.64+0x8] ;  /* 0x0000080410007981 */ /* 0x000f28000c1e1900 */
[----:B------:R-:W4:Y:S04]  /*a850*/  LDG.E R7, desc[UR4][R16.64+0x4] ;  /* 0x0000040410077981 */ /* 0x000f28000c1e1900 */
[----:B------:R-:W-:Y:S04]  /*a860*/  STG.E.64 desc[UR4][R16.64+0x258], RZ ;  /* 0x000258ff10007986 */ /* 0x000fe8000c101b04 */
[----:B0-----:R-:W5:Y:S01]  /*a870*/  LDG.E.64 R12, desc[UR4][R16.64+0x8] ;  /* 0x00000804100c7981 */ /* 0x001f62000c1e1b00 */
[----:B---3--:R-:W-:-:S04]  /*a880*/  IMAD R5, R5, 0x96, R4 ;  /* 0x0000009605057824 */ /* 0x008fc800078e0204 */
[----:B--2---:R-:W-:-:S06]  /*a890*/  IMAD.WIDE R4, R5, 0x8, R2 ;  /* 0x0000000805047825 */ /* 0x004fcc00078e0202 */
[----:B------:R-:W2:Y:S01]  /*a8a0*/  LDG.E.64 R4, desc[UR4][R4.64] ;  /* 0x0000000404047981 */ /* 0x000ea2000c1e1b00 */
[----:B----4-:R-:W-:-:S03]  /*a8b0*/  IMAD R9, R0, 0x96, R7 ;  /* 0x0000009600097824 */ /* 0x010fc600078e0207 */
[----:B------:R-:W1:Y:S01]  /*a8c0*/  LDG.E R0, desc[UR4][R16.64+0x10] ;  /* 0x0000100410007981 */ /* 0x000e62000c1e1900 */
[----:B------:R-:W-:Y:S01]  /*a8d0*/  IMAD.WIDE R8, R9, 0x8, R2 ;  /* 0x0000000809087825 */ /* 0x000fe200078e0202 */
[----:B--2---:R-:W-:-:S03]  /*a8e0*/  DADD R6, RZ, R4 ;  /* 0x00000000ff067229 */ /* 0x004fc60000000004 */
[----:B-----5:R-:W-:Y:S01]  /*a8f0*/  IMAD R13, R13, 0x96, R12 ;  /* 0x000000960d0d7824 */ /* 0x020fe200078e020c */
[----:B------:R-:W1:Y:S04]  /*a900*/  LDG.E R5, desc[UR4][R16.64+0xc] ;  /* 0x00000c0410057981 */ /* 0x000e68000c1e1900 */
[----:B------:R0:W-:Y:S04]  /*a910*/  STG.E.64 desc[UR4][R16.64+0x258], R6 ;  /* 0x0002580610007986 */ /* 0x0001e8000c101b04 */
[----:B------:R-:W2:Y:S01]  /*a920*/  LDG.E.64 R8, desc[UR4][R8.64] ;  /* 0x0000000408087981 */ /* 0x000ea2000c1e1b00 */
[----:B------:R-:W-:Y:S01]  /*a930*/  IMAD.WIDE R12, R13, 0x8, R2 ;  /* 0x000000080d0c7825 */ /* 0x000fe200078e0202 */
[----:B--2---:R-:W-:-:S07]  /*a940*/  DADD R10, R6, R8 ;  /* 0x00000000060a7229 */ /* 0x004fce0000000008 */
[----:B------:R2:W-:Y:S04]  /*a950*/  STG.E.64 desc[UR4][R16.64+0x258], R10 ;  /* 0x0002580a10007986 */ /* 0x0005e8000c101b04 */
[----:B------:R-:W3:Y:S01]  /*a960*/  LDG.E.64 R12, desc[UR4][R12.64] ;  /* 0x000000040c0c7981 */ /* 0x000ee2000c1e1b00 */
[----:B-1----:R-:W-:-:S04]  /*a970*/  IMAD R15, R0, 0x96, R5 ;  /* 0x00000096000f7824 */ /* 0x002fc800078e0205 */
[----:B0-----:R-:W-:Y:S02]  /*a980*/  IMAD.WIDE R6, R15, 0x8, R2 ;  /* 0x000000080f067825 */ /* 0x001fe400078e0202 */
[----:B------:R-:W4:Y:S01]  /*a990*/  LDG.E.64 R14, desc[UR4][R16.64+0x10] ;  /* 0x00001004100e7981 */ /* 0x000f22000c1e1b00 */
[----:B---3--:R-:W-:-:S07]  /*a9a0*/  DADD R4, R10, R12 ;  /* 0x000000000a047229 */ /* 0x008fce000000000c */
[----:B------:R2:W-:Y:S04]  /*a9b0*/  STG.E.64 desc[UR4][R16.64+0x258], R4 ;  /* 0x0002580410007986 */ /* 0x0005e8000c101b04 */
[----:B------:R-:W3:Y:S01]  /*a9c0*/  LDG.E.64 R6, desc[UR4][R6.64] ;  /* 0x0000000406067981 */ /* 0x000ee2000c1e1b00 */
[----:B----4-:R-:W-:-:S04]  /*a9d0*/  IMAD R15, R15, 0x96, R14 ;  /* 0x000000960f0f7824 */ /* 0x010fc800078e020e */
[----:B------:R-:W-:Y:S01]  /*a9e0*/  IMAD.WIDE R14, R15, 0x8, R2 ;  /* 0x000000080f0e7825 */ /* 0x000fe200078e0202 */
[----:B---3--:R-:W-:-:S07]  /*a9f0*/  DADD R8, R4, R6 ;  /* 0x0000000004087229 */ /* 0x008fce0000000006 */
[----:B------:R2:W-:Y:S04]  /*aa00*/  STG.E.64 desc[UR4][R16.64+0x258], R8 ;  /* 0x0002580810007986 */ /* 0x0005e8000c101b04 */
[----:B------:R-:W3:Y:S01]  /*aa10*/  LDG.E.64 R14, desc[UR4][R14.64] ;  /* 0x000000040e0e7981 */ /* 0x000ee2000c1e1b00 */
[----:B------:R-:W-:Y:S01]  /*aa20*/  IADD3 R0, P0, PT, R16, 0x18, RZ ;  /* 0x0000001810007810 */ /* 0x000fe20007f1e0ff */
[----:B------:R-:W-:-:S03]  /*aa30*/  UMOV UR6, 0x4 ;  /* 0x0000000400067882 */ /* 0x000fc60000000000 */
[----:B------:R-:W-:Y:S01]  /*aa40*/  IADD3.X R19, PT, PT, RZ, R17, RZ, P0, !PT ;  /* 0x00000011ff137210 */ /* 0x000fe200007fe4ff */
[----:B---3--:R-:W-:-:S07]  /*aa50*/  DADD R12, R8, R14 ;  /* 0x00000000080c7229 */ /* 0x008fce000000000e */
[----:B------:R2:W-:Y:S04]  /*aa60*/  STG.E.64 desc[UR4][R16.64+0x258], R12 ;  /* 0x0002580c10007986 */ /* 0x0005e8000c101b04 */
.L_x_314:
[----:B--2---:R-:W-:Y:S02]  /*aa70*/  IMAD.MOV.U32 R4, RZ, RZ, R0 ;  /* 0x000000ffff047224 */ /* 0x004fe400078e0000 */
[----:B------:R-:W-:-:S05]  /*aa80*/  IMAD.MOV.U32 R5, RZ, RZ, R19 ;  /* 0x000000ffff057224 */ /* 0x000fca00078e0013 */
[----:B------:R-:W2:Y:S04]  /*aa90*/  LDG.E R0, desc[UR4][R4.64] ;  /* 0x0000000404007981 */ /* 0x000ea8000c1e1900 */
[----:B------:R-:W2:Y:S02]  /*aaa0*/  LDG.E R7, desc[UR4][R4.64+-0x4] ;  /* 0xfffffc0404077981 */ /* 0x000ea4000c1e1900 */
[----:B--2---:R-:W-:-:S04]  /*aab0*/  IMAD R7, R0, 0x96, R7 ;  /* 0x0000009600077824 */ /* 0x004fc800078e0207 */
[----:B------:R-:W-:-:S06]  /*aac0*/  IMAD.WIDE R6, R7, 0x8, R2 ;  /* 0x0000000807067825 */ /* 0x000fcc00078e0202 */
[----:B------:R-:W2:Y:S02]  /*aad0*/  LDG.E.64 R6, desc[UR4][R6.64] ;  /* 0x0000000406067981 */ /* 0x000ea4000c1e1b00 */
[----:B0-2---:R-:W-:-:S07]  /*aae0*/  DADD R8, R6, R12 ;  /* 0x0000000006087229 */ /* 0x005fce000000000c */
[----:B------:R0:W-:Y:S04]  /*aaf0*/  STG.E.64 desc[UR4][R16.64+0x258], R8 ;  /* 0x0002580810007986 */ /* 0x0001e8000c101b04 */
[----:B------:R-:W2:Y:S02]  /*ab00*/  LDG.E.64 R10, desc[UR4][R4.64] ;  /* 0x00000004040a7981 */ /* 0x000ea4000c1e1b00 */
[----:B--2---:R-:W-:-:S04]  /*ab10*/  IMAD R11, R11, 0x96, R10 ;  /* 0x000000960b0b7824 */ /* 0x004fc800078e020a */
[----:B------:R-:W-:-:S06]  /*ab20*/  IMAD.WIDE R10, R11, 0x8, R2 ;  /* 0x000000080b0a7825 */ /* 0x000fcc00078e0202 */
[----:B------:R-:W2:Y:S02]  /*ab30*/  LDG.E.64 R10, desc[UR4][R10.64] ;  /* 0x000000040a0a7981 */ /* 0x000ea4000c1e1b00 */
[----:B--2---:R-:W-:-:S07]  /*ab40*/  DADD R12, R8, R10 ;  /* 0x00000000080c7229 */ /* 0x004fce000000000a */
[----:B------:R1:W-:Y:S04]  /*ab50*/  STG.E.64 desc[UR4][R16.64+0x258], R12 ;  /* 0x0002580c10007986 */ /* 0x0003e8000c101b04 */
[----:B------:R-:W2:Y:S04]  /*ab60*/  LDG.E R0, desc[UR4][R4.64+0x8] ;  /* 0x0000080404007981 */ /* 0x000ea8000c1e1900 */
[----:B------:R-:W2:Y:S02]  /*ab70*/  LDG.E R15, desc[UR4][R4.64+0x4] ;  /* 0x00000404040f7981 */ /* 0x000ea4000c1e1900 */
[----:B--2---:R-:W-:-:S04]  /*ab80*/  IMAD R7, R0, 0x96, R15 ;  /* 0x0000009600077824 */ /* 0x004fc800078e020f */
[----:B------:R-:W-:-:S06]  /*ab90*/  IMAD.WIDE R6, R7, 0x8, R2 ;  /* 0x0000000807067825 */ /* 0x000fcc00078e0202 */
[----:B------:R-:W0:Y:S02]  /*aba0*/  LDG.E.64 R6, desc[UR4][R6.64] ;  /* 0x0000000406067981 */ /* 0x000e24000c1e1b00 */
[----:B0-----:R-:W-:-:S07]  /*abb0*/  DADD R8, R12, R6 ;  /* 0x000000000c087229 */ /* 0x001fce0000000006 */
[----:B------:R0:W-:Y:S04]  /*abc0*/  STG.E.64 desc[UR4][R16.64+0x258], R8 ;  /* 0x0002580810007986 */ /* 0x0001e8000c101b04 */
[----:B------:R-:W2:Y:S02]  /*abd0*/  LDG.E.64 R14, desc[UR4][R4.64+0x8] ;  /* 0x00000804040e7981 */ /* 0x000ea4000c1e1b00 */
[----:B--2---:R-:W-:-:S04]  /*abe0*/  IMAD R11, R15, 0x96, R14 ;  /* 0x000000960f0b7824 */ /* 0x004fc800078e020e */
[----:B------:R-:W-:-:S06]  /*abf0*/  IMAD.WIDE R10, R11, 0x8, R2 ;  /* 0x000000080b0a7825 */ /* 0x000fcc00078e0202 */
[----:B------:R-:W1:Y:S02]  /*ac00*/  LDG.E.64 R10, desc[UR4][R10.64] ;  /* 0x000000040a0a7981 */ /* 0x000e64000c1e1b00 */
[----:B-1----:R-:W-:-:S07]  /*ac10*/  DADD R12, R8, R10 ;  /* 0x00000000080c7229 */ /* 0x002fce000000000a */
        /* <DEDUP_REMOVED lines=128> */
[----:B------:R-:W2:Y:S01]  /*b420*/  LDG.E.64 R10, desc[UR4][R10.64] ;  /* 0x000000040a0a7981 */ /* 0x000ea2000c1e1b00 */
[----:B------:R-:W-:Y:S01]  /*b430*/  UIADD3 UR6, UPT, UPT, UR6, 0x18, URZ ;  /* 0x0000001806067890 */ /* 0x000fe2000fffe0ff */
[----:B------:R-:W-:-:S03]  /*b440*/  IADD3 R0, P0, PT, R4, 0x60, RZ ;  /* 0x0000006004007810 */ /* 0x000fc60007f1e0ff */
[----:B------:R-:W-:Y:S02]  /*b450*/  UISETP.NE.AND UP0, UPT, UR6, 0x94, UPT ;  /* 0x000000940600788c */ /* 0x000fe4000bf05270 */
[----:B------:R-:W-:Y:S01]  /*b460*/  IMAD.X R19, RZ, RZ, R5, P0 ;  /* 0x000000ffff137224 */ /* 0x000fe200000e0605 */
[----:B--2---:R-:W-:-:S07]  /*b470*/  DADD R14, R8, R10 ;  /* 0x00000000080e7229 */ /* 0x004fce000000000a */
[----:B------:R0:W-:Y:S03]  /*b480*/  STG.E.64 desc[UR4][R16.64+0x258], R14 ;  /* 0x0002580e10007986 */ /* 0x0001e6000c101b04 */
[----:B-1----:R-:W-:Y:S02]  /*b490*/  IMAD.MOV.U32 R12, RZ, RZ, R14 ;  /* 0x000000ffff0c7224 */ /* 0x002fe400078e000e */
[----:B------:R-:W-:Y:S01]  /*b4a0*/  IMAD.MOV.U32 R13, RZ, RZ, R15 ;  /* 0x000000ffff0d7224 */ /* 0x000fe200078e000f */
[----:B------:R-:W-:Y:S06]  /*b4b0*/  BRA.U UP0, `(.L_x_314) ;  /* 0xfffffff5006c7547 */ /* 0x000fec000b83ffff */
[----:B------:R-:W2:Y:S02]  /*b4c0*/  LDG.E R0, desc[UR4][R16.64] ;  /* 0x0000000410007981 */ /* 0x000ea4000c1e1900 */
[----:B--2---:R-:W-:-:S04]  /*b4d0*/  IMAD R5, R21, 0x96, R0 ;  /* 0x0000009615057824 */ /* 0x004fc800078e0200 */
[----:B------:R-:W-:-:S06]  /*b4e0*/  IMAD.WIDE R2, R5, 0x8, R2 ;  /* 0x0000000805027825 */ /* 0x000fcc00078e0202 */
[----:B------:R-:W2:Y:S02]  /*b4f0*/  LDG.E.64 R2, desc[UR4][R2.64] ;  /* 0x0000000402027981 */ /* 0x000ea4000c1e1b00 */
[----:B--2---:R-:W-:-:S07]  /*b500*/  DADD R4, R2, R14 ;  /* 0x0000000002047229 */ /* 0x004fce000000000e */
[----:B------:R-:W-:Y:S01]  /*b510*/  STG.E.64 desc[UR4][R16.64+0x258], R4 ;  /* 0x0002580410007986 */ /* 0x000fe2000c101b04 */
[----:B------:R-:W-:Y:S05]  /*b520*/  EXIT ;  /* 0x000000000000794d */ /* 0x000fea0003800000 */
        .weak           $__internal_0_$__cuda_sm20_dblrcp_rn_slowpath_v3
        .type           $__internal_0_$__cuda_sm20_dblrcp_rn_slowpath_v3,@function
        .size           $__internal_0_$__cuda_sm20_dblrcp_rn_slowpath_v3,(.L_x_320 - $__internal_0_$__cuda_sm20_dblrcp_rn_slowpath_v3)
$__internal_0_$__cuda_sm20_dblrcp_rn_slowpath_v3:
[----:B------:R-:W-:Y:S01]  /*b530*/  DSETP.GTU.AND P0, PT, |R20|, +INF , PT ;  /* 0x7ff000001400742a */ /* 0x000fe20003f0c200 */
[----:B------:R-:W-:-:S13]  /*b540*/  BSSY.RECONVERGENT B3, `(.L_x_315) ;  /* 0x0000022000037945 */ /* 0x000fda0003800200 */
[----:B------:R-:W-:Y:S05]  /*b550*/  @P0 BRA `(.L_x_316) ;  /* 0x0000000000780947 */ /* 0x000fea0003800000 */
[----:B------:R-:W-:-:S05]  /*b560*/  LOP3.LUT R25, R21, 0x7fffffff, RZ, 0xc0, !PT ;  /* 0x7fffffff15197812 */ /* 0x000fca00078ec0ff */
[----:B------:R-:W-:-:S05]  /*b570*/  VIADD R22, R25, 0xffffffff ;  /* 0xffffffff19167836 */ /* 0x000fca0000000000 */
[----:B------:R-:W-:-:S13]  /*b580*/  ISETP.GE.U32.AND P0, PT, R22, 0x7fefffff, PT ;  /* 0x7fefffff1600780c */ /* 0x000fda0003f06070 */
[----:B------:R-:W-:Y:S02]  /*b590*/  @P0 LOP3.LUT R23, R21, 0x7ff00000, RZ, 0x3c, !PT ;  /* 0x7ff0000015170812 */ /* 0x000fe400078e3cff */
[----:B------:R-:W-:Y:S01]  /*b5a0*/  @P0 MOV R22, RZ ;  /* 0x000000ff00160202 */ /* 0x000fe20000000f00 */
[----:B------:R-:W-:Y:S06]  /*b5b0*/  @P0 BRA `(.L_x_317) ;  /* 0x0000000000680947 */ /* 0x000fec0003800000 */
[----:B------:R-:W-:-:S13]  /*b5c0*/  ISETP.GE.U32.AND P0, PT, R25, 0x1000001, PT ;  /* 0x010000011900780c */ /* 0x000fda0003f06070 */
[----:B------:R-:W-:Y:S05]  /*b5d0*/  @!P0 BRA `(.L_x_318) ;  /* 0x0000000000348947 */ /* 0x000fea0003800000 */
[----:B------:R-:W-:Y:S02]  /*b5e0*/  VIADD R23, R21, 0xc0200000 ;  /* 0xc020000015177836 */ /* 0x000fe40000000000 */
[----:B------:R-:W-:Y:S02]  /*b5f0*/  IMAD.MOV.U32 R22, RZ, RZ, R20 ;  /* 0x000000ffff167224 */ /* 0x000fe400078e0014 */
[----:B------:R-:W0:Y:S04]  /*b600*/  MUFU.RCP64H R25, R23 ;  /* 0x0000001700197308 */ /* 0x000e280000001800 */
[----:B0-----:R-:W-:-:S08]  /*b610*/  DFMA R28, -R22, R24, 1 ;  /* 0x3ff00000161c742b */ /* 0x001fd00000000118 */
[----:B------:R-:W-:-:S08]  /*b620*/  DFMA R28, R28, R28, R28 ;  /* 0x0000001c1c1c722b */ /* 0x000fd0000000001c */
[----:B------:R-:W-:-:S08]  /*b630*/  DFMA R28, R24, R28, R24 ;  /* 0x0000001c181c722b */ /* 0x000fd00000000018 */
[----:B------:R-:W-:-:S08]  /*b640*/  DFMA R22, -R22, R28, 1 ;  /* 0x3ff000001616742b */ /* 0x000fd0000000011c */
[----:B------:R-:W-:-:S08]  /*b650*/  DFMA R22, R28, R22, R28 ;  /* 0x000000161c16722b */ /* 0x000fd0000000001c */
[----:B------:R-:W-:-:S08]  /*b660*/  DMUL R22, R22, 2.2250738585072013831e-308 ;  /* 0x0010000016167828 */ /* 0x000fd00000000000 */
[----:B------:R-:W-:-:S08]  /*b670*/  DFMA R20, -R20, R22, 1 ;  /* 0x3ff000001414742b */ /* 0x000fd00000000116 */
[----:B------:R-:W-:-:S08]  /*b680*/  DFMA R20, R20, R20, R20 ;  /* 0x000000141414722b */ /* 0x000fd00000000014 */
[----:B------:R-:W-:Y:S01]  /*b690*/  DFMA R22, R22, R20, R22 ;  /* 0x000000141616722b */ /* 0x000fe20000000016 */
[----:B------:R-:W-:Y:S10]  /*b6a0*/  BRA `(.L_x_317) ;  /* 0x00000000002c7947 */ /* 0x000ff40003800000 */
.L_x_318:
[----:B------:R-:W-:-:S06]  /*b6b0*/  DMUL R20, R20, 8.11296384146066816958e+31 ;  /* 0x4690000014147828 */ /* 0x000fcc0000000000 */
[----:B------:R-:W0:Y:S02]  /*b6c0*/  MUFU.RCP64H R25, R21 ;  /* 0x0000001500197308 */ /* 0x000e240000001800 */
[----:B0-----:R-:W-:-:S08]  /*b6d0*/  DFMA R22, -R20, R24, 1 ;  /* 0x3ff000001416742b */ /* 0x001fd00000000118 */
[----:B------:R-:W-:-:S08]  /*b6e0*/  DFMA R22, R22, R22, R22 ;  /* 0x000000161616722b */ /* 0x000fd00000000016 */
[----:B------:R-:W-:-:S08]  /*b6f0*/  DFMA R22, R24, R22, R24 ;  /* 0x000000161816722b */ /* 0x000fd00000000018 */
[----:B------:R-:W-:-:S08]  /*b700*/  DFMA R20, -R20, R22, 1 ;  /* 0x3ff000001414742b */ /* 0x000fd00000000116 */
[----:B------:R-:W-:-:S08]  /*b710*/  DFMA R20, R22, R20, R22 ;  /* 0x000000141614722b */ /* 0x000fd00000000016 */
[----:B------:R-:W-:Y:S01]  /*b720*/  DMUL R22, R20, 8.11296384146066816958e+31 ;  /* 0x4690000014167828 */ /* 0x000fe20000000000 */
[----:B------:R-:W-:Y:S10]  /*b730*/  BRA `(.L_x_317) ;  /* 0x0000000000087947 */ /* 0x000ff40003800000 */
.L_x_316:
[----:B------:R-:W-:Y:S01]  /*b740*/  LOP3.LUT R23, R21, 0x80000, RZ, 0xfc, !PT ;  /* 0x0008000015177812 */ /* 0x000fe200078efcff */
[----:B------:R-:W-:-:S07]  /*b750*/  IMAD.MOV.U32 R22, RZ, RZ, R20 ;  /* 0x000000ffff167224 */ /* 0x000fce00078e0014 */
.L_x_317:
[----:B------:R-:W-:Y:S05]  /*b760*/  BSYNC.RECONVERGENT B3 ;  /* 0x0000000000037941 */ /* 0x000fea0003800200 */
.L_x_315:
[----:B------:R-:W-:Y:S02]  /*b770*/  IMAD.MOV.U32 R20, RZ, RZ, R27 ;  /* 0x000000ffff147224 */ /* 0x000fe400078e001b */
[----:B------:R-:W-:-:S04]  /*b780*/  IMAD.MOV.U32 R21, RZ, RZ, 0x0 ;  /* 0x00000000ff157424 */ /* 0x000fc800078e00ff */
[----:B------:R-:W-:Y:S05]  /*b790*/  RET.REL.NODEC R20 `(_Z16antSearch_KernelP4CAntPdS1_Pf) ;  /* 0xffffff4814187950 */ /* 0x000fea0003c3ffff */
.L_x_319:
[----:B------:R-:W-:-:S00]  /*b7a0*/  BRA `(.L_x_319) ;  /* 0xfffffffc00fc7947 */ /* 0x000fc0000383ffff */
[----:B------:R-:W-:-:S00]  /*b7b0*/  NOP ;  /* 0x0000000000007918 */ /* 0x000fc00000000000 */
        /* <DEDUP_REMOVED lines=12> */
.L_x_320:


//--------------------- .nv.shared.reserved.0     --------------------------
	.section	.nv.shared.reserved.0,"aw",@nobits
	.weak		__nv_reservedSMEM_offset_0_alias
	.size		__nv_reservedSMEM_offset_0_alias, 0, 64
	.other		__nv_reservedSMEM_offset_0_alias,@"STO_CUDA_RESERVED_SHARED STV_DEFAULT"
__nv_reservedSMEM_offset_0_alias:
	.zero		0
	.zero		64


//--------------------- .nv.constant0._Z16antSearch_KernelP4CAntPdS1_Pf --------------------------
	.section	.nv.constant0._Z16antSearch_KernelP4CAntPdS1_Pf,"a",@progbits
	.sectionflags	@""
	.align	4
.nv.constant0._Z16antSearch_KernelP4CAntPdS1_Pf:
	.zero		928


//--------------------- SYMBOLS --------------------------

	.type		.nv.reservedSmem.offset0,@object
	.size		.nv.reservedSmem.offset0,0x4
